//
// Generated by NVIDIA NVVM Compiler
//
// Compiler Build ID: CL-36424714
// Cuda compilation tools, release 13.0, V13.0.88
// Based on NVVM 20.0.0
//

.version 9.0
.target sm_100
.address_size 64

	// .globl	_ZN3cub18CUB_300001_SM_10006detail11EmptyKernelIvEEvv
.global .align 1 .b8 _ZN34_INTERNAL_5dedbba4_4_k_cu_e806fa174cuda3std3__45__cpo5beginE[1];
.global .align 1 .b8 _ZN34_INTERNAL_5dedbba4_4_k_cu_e806fa174cuda3std3__45__cpo3endE[1];
.global .align 1 .b8 _ZN34_INTERNAL_5dedbba4_4_k_cu_e806fa174cuda3std3__45__cpo6cbeginE[1];
.global .align 1 .b8 _ZN34_INTERNAL_5dedbba4_4_k_cu_e806fa174cuda3std3__45__cpo4cendE[1];
.global .align 1 .b8 _ZN34_INTERNAL_5dedbba4_4_k_cu_e806fa174cuda3std3__45__cpo6rbeginE[1];
.global .align 1 .b8 _ZN34_INTERNAL_5dedbba4_4_k_cu_e806fa174cuda3std3__45__cpo4rendE[1];
.global .align 1 .b8 _ZN34_INTERNAL_5dedbba4_4_k_cu_e806fa174cuda3std3__45__cpo7crbeginE[1];
.global .align 1 .b8 _ZN34_INTERNAL_5dedbba4_4_k_cu_e806fa174cuda3std3__45__cpo5crendE[1];
.global .align 1 .b8 _ZN34_INTERNAL_5dedbba4_4_k_cu_e806fa174cuda3std3__436_GLOBAL__N__5dedbba4_4_k_cu_e806fa176ignoreE[1];
.global .align 1 .b8 _ZN34_INTERNAL_5dedbba4_4_k_cu_e806fa174cuda3std3__419piecewise_constructE[1];
.global .align 1 .b8 _ZN34_INTERNAL_5dedbba4_4_k_cu_e806fa174cuda3std3__48in_placeE[1];
.global .align 1 .b8 _ZN34_INTERNAL_5dedbba4_4_k_cu_e806fa174cuda3std3__420unreachable_sentinelE[1];
.global .align 1 .b8 _ZN34_INTERNAL_5dedbba4_4_k_cu_e806fa174cuda3std3__47nulloptE[1];
.global .align 1 .b8 _ZN34_INTERNAL_5dedbba4_4_k_cu_e806fa174cuda3std3__48unexpectE[1];
.global .align 1 .b8 _ZN34_INTERNAL_5dedbba4_4_k_cu_e806fa174cuda3std6ranges3__45__cpo4swapE[1];
.global .align 1 .b8 _ZN34_INTERNAL_5dedbba4_4_k_cu_e806fa174cuda3std6ranges3__45__cpo9iter_moveE[1];
.global .align 1 .b8 _ZN34_INTERNAL_5dedbba4_4_k_cu_e806fa174cuda3std6ranges3__45__cpo5beginE[1];
.global .align 1 .b8 _ZN34_INTERNAL_5dedbba4_4_k_cu_e806fa174cuda3std6ranges3__45__cpo3endE[1];
.global .align 1 .b8 _ZN34_INTERNAL_5dedbba4_4_k_cu_e806fa174cuda3std6ranges3__45__cpo6cbeginE[1];
.global .align 1 .b8 _ZN34_INTERNAL_5dedbba4_4_k_cu_e806fa174cuda3std6ranges3__45__cpo4cendE[1];
.global .align 1 .b8 _ZN34_INTERNAL_5dedbba4_4_k_cu_e806fa174cuda3std6ranges3__45__cpo7advanceE[1];
.global .align 1 .b8 _ZN34_INTERNAL_5dedbba4_4_k_cu_e806fa174cuda3std6ranges3__45__cpo9iter_swapE[1];
.global .align 1 .b8 _ZN34_INTERNAL_5dedbba4_4_k_cu_e806fa174cuda3std6ranges3__45__cpo4nextE[1];
.global .align 1 .b8 _ZN34_INTERNAL_5dedbba4_4_k_cu_e806fa174cuda3std6ranges3__45__cpo4prevE[1];
.global .align 1 .b8 _ZN34_INTERNAL_5dedbba4_4_k_cu_e806fa174cuda3std6ranges3__45__cpo4dataE[1];
.global .align 1 .b8 _ZN34_INTERNAL_5dedbba4_4_k_cu_e806fa174cuda3std6ranges3__45__cpo5cdataE[1];
.global .align 1 .b8 _ZN34_INTERNAL_5dedbba4_4_k_cu_e806fa174cuda3std6ranges3__45__cpo4sizeE[1];
.global .align 1 .b8 _ZN34_INTERNAL_5dedbba4_4_k_cu_e806fa174cuda3std6ranges3__45__cpo5ssizeE[1];
.global .align 1 .b8 _ZN34_INTERNAL_5dedbba4_4_k_cu_e806fa174cuda3std6ranges3__45__cpo8distanceE[1];
.global .align 1 .b8 _ZN34_INTERNAL_5dedbba4_4_k_cu_e806fa176thrust24THRUST_300001_SM_1000_NS8cuda_cub3parE[1];
.global .align 1 .b8 _ZN34_INTERNAL_5dedbba4_4_k_cu_e806fa176thrust24THRUST_300001_SM_1000_NS8cuda_cub10par_nosyncE[1];
.global .align 1 .b8 _ZN34_INTERNAL_5dedbba4_4_k_cu_e806fa176thrust24THRUST_300001_SM_1000_NS6system6detail10sequential3seqE[1];
.global .align 1 .b8 _ZN34_INTERNAL_5dedbba4_4_k_cu_e806fa176thrust24THRUST_300001_SM_1000_NS12placeholders2_1E[1];
.global .align 1 .b8 _ZN34_INTERNAL_5dedbba4_4_k_cu_e806fa176thrust24THRUST_300001_SM_1000_NS12placeholders2_2E[1];
.global .align 1 .b8 _ZN34_INTERNAL_5dedbba4_4_k_cu_e806fa176thrust24THRUST_300001_SM_1000_NS12placeholders2_3E[1];
.global .align 1 .b8 _ZN34_INTERNAL_5dedbba4_4_k_cu_e806fa176thrust24THRUST_300001_SM_1000_NS12placeholders2_4E[1];
.global .align 1 .b8 _ZN34_INTERNAL_5dedbba4_4_k_cu_e806fa176thrust24THRUST_300001_SM_1000_NS12placeholders2_5E[1];
.global .align 1 .b8 _ZN34_INTERNAL_5dedbba4_4_k_cu_e806fa176thrust24THRUST_300001_SM_1000_NS12placeholders2_6E[1];
.global .align 1 .b8 _ZN34_INTERNAL_5dedbba4_4_k_cu_e806fa176thrust24THRUST_300001_SM_1000_NS12placeholders2_7E[1];
.global .align 1 .b8 _ZN34_INTERNAL_5dedbba4_4_k_cu_e806fa176thrust24THRUST_300001_SM_1000_NS12placeholders2_8E[1];
.global .align 1 .b8 _ZN34_INTERNAL_5dedbba4_4_k_cu_e806fa176thrust24THRUST_300001_SM_1000_NS12placeholders2_9E[1];
.global .align 1 .b8 _ZN34_INTERNAL_5dedbba4_4_k_cu_e806fa176thrust24THRUST_300001_SM_1000_NS12placeholders3_10E[1];
.global .align 1 .b8 _ZN34_INTERNAL_5dedbba4_4_k_cu_e806fa176thrust24THRUST_300001_SM_1000_NS3seqE[1];

.visible .entry _ZN3cub18CUB_300001_SM_10006detail11EmptyKernelIvEEvv()
{


	ret;

}
	// .globl	_ZN3cub18CUB_300001_SM_10006detail9transform16transform_kernelINS2_10policy_hubILb1EN4cuda3std3__45tupleIJN6thrust24THRUST_300001_SM_1000_NS6detail15normal_iteratorINSA_10device_ptrIfEEEEEEEE10policy1000Ei13scale_functorSF_JPfEEEvT0_iT1_T2_DpNS2_10kernel_argIT3_EE
.visible .entry _ZN3cub18CUB_300001_SM_10006detail9transform16transform_kernelINS2_10policy_hubILb1EN4cuda3std3__45tupleIJN6thrust24THRUST_300001_SM_1000_NS6detail15normal_iteratorINSA_10device_ptrIfEEEEEEEE10policy1000Ei13scale_functorSF_JPfEEEvT0_iT1_T2_DpNS2_10kernel_argIT3_EE(
	.param .u32 _ZN3cub18CUB_300001_SM_10006detail9transform16transform_kernelINS2_10policy_hubILb1EN4cuda3std3__45tupleIJN6thrust24THRUST_300001_SM_1000_NS6detail15normal_iteratorINSA_10device_ptrIfEEEEEEEE10policy1000Ei13scale_functorSF_JPfEEEvT0_iT1_T2_DpNS2_10kernel_argIT3_EE_param_0,
	.param .u32 _ZN3cub18CUB_300001_SM_10006detail9transform16transform_kernelINS2_10policy_hubILb1EN4cuda3std3__45tupleIJN6thrust24THRUST_300001_SM_1000_NS6detail15normal_iteratorINSA_10device_ptrIfEEEEEEEE10policy1000Ei13scale_functorSF_JPfEEEvT0_iT1_T2_DpNS2_10kernel_argIT3_EE_param_1,
	.param .align 4 .b8 _ZN3cub18CUB_300001_SM_10006detail9transform16transform_kernelINS2_10policy_hubILb1EN4cuda3std3__45tupleIJN6thrust24THRUST_300001_SM_1000_NS6detail15normal_iteratorINSA_10device_ptrIfEEEEEEEE10policy1000Ei13scale_functorSF_JPfEEEvT0_iT1_T2_DpNS2_10kernel_argIT3_EE_param_2[8],
	.param .align 8 .b8 _ZN3cub18CUB_300001_SM_10006detail9transform16transform_kernelINS2_10policy_hubILb1EN4cuda3std3__45tupleIJN6thrust24THRUST_300001_SM_1000_NS6detail15normal_iteratorINSA_10device_ptrIfEEEEEEEE10policy1000Ei13scale_functorSF_JPfEEEvT0_iT1_T2_DpNS2_10kernel_argIT3_EE_param_3[8],
	.param .align 8 .b8 _ZN3cub18CUB_300001_SM_10006detail9transform16transform_kernelINS2_10policy_hubILb1EN4cuda3std3__45tupleIJN6thrust24THRUST_300001_SM_1000_NS6detail15normal_iteratorINSA_10device_ptrIfEEEEEEEE10policy1000Ei13scale_functorSF_JPfEEEvT0_iT1_T2_DpNS2_10kernel_argIT3_EE_param_4[16]
)
.maxntid 128
{
	.reg .pred 	%p<37>;
	.reg .b32 	%r<84>;
	.reg .b32 	%f<135>;
	.reg .b64 	%rd<65>;

	ld.param.f32 	%f1, [_ZN3cub18CUB_300001_SM_10006detail9transform16transform_kernelINS2_10policy_hubILb1EN4cuda3std3__45tupleIJN6thrust24THRUST_300001_SM_1000_NS6detail15normal_iteratorINSA_10device_ptrIfEEEEEEEE10policy1000Ei13scale_functorSF_JPfEEEvT0_iT1_T2_DpNS2_10kernel_argIT3_EE_param_2];
	ld.param.f32 	%f2, [_ZN3cub18CUB_300001_SM_10006detail9transform16transform_kernelINS2_10policy_hubILb1EN4cuda3std3__45tupleIJN6thrust24THRUST_300001_SM_1000_NS6detail15normal_iteratorINSA_10device_ptrIfEEEEEEEE10policy1000Ei13scale_functorSF_JPfEEEvT0_iT1_T2_DpNS2_10kernel_argIT3_EE_param_2+4];
	ld.param.u32 	%r50, [_ZN3cub18CUB_300001_SM_10006detail9transform16transform_kernelINS2_10policy_hubILb1EN4cuda3std3__45tupleIJN6thrust24THRUST_300001_SM_1000_NS6detail15normal_iteratorINSA_10device_ptrIfEEEEEEEE10policy1000Ei13scale_functorSF_JPfEEEvT0_iT1_T2_DpNS2_10kernel_argIT3_EE_param_0];
	ld.param.u64 	%rd15, [_ZN3cub18CUB_300001_SM_10006detail9transform16transform_kernelINS2_10policy_hubILb1EN4cuda3std3__45tupleIJN6thrust24THRUST_300001_SM_1000_NS6detail15normal_iteratorINSA_10device_ptrIfEEEEEEEE10policy1000Ei13scale_functorSF_JPfEEEvT0_iT1_T2_DpNS2_10kernel_argIT3_EE_param_4];
	ld.param.u64 	%rd16, [_ZN3cub18CUB_300001_SM_10006detail9transform16transform_kernelINS2_10policy_hubILb1EN4cuda3std3__45tupleIJN6thrust24THRUST_300001_SM_1000_NS6detail15normal_iteratorINSA_10device_ptrIfEEEEEEEE10policy1000Ei13scale_functorSF_JPfEEEvT0_iT1_T2_DpNS2_10kernel_argIT3_EE_param_3];
	ld.param.u32 	%r49, [_ZN3cub18CUB_300001_SM_10006detail9transform16transform_kernelINS2_10policy_hubILb1EN4cuda3std3__45tupleIJN6thrust24THRUST_300001_SM_1000_NS6detail15normal_iteratorINSA_10device_ptrIfEEEEEEEE10policy1000Ei13scale_functorSF_JPfEEEvT0_iT1_T2_DpNS2_10kernel_argIT3_EE_param_1];
	cvta.to.global.u64 	%rd1, %rd16;
	cvta.to.global.u64 	%rd2, %rd15;
	shl.b32 	%r1, %r49, 7;
	mov.u32 	%r51, %ctaid.x;
	mul.lo.s32 	%r2, %r1, %r51;
	sub.s32 	%r3, %r50, %r2;
	min.s32 	%r4, %r1, %r3;
	shl.b32 	%r5, %r4, 2;
	mov.u32 	%r6, %tid.x;
	shl.b32 	%r72, %r6, 7;
	setp.ge.s32 	%p1, %r72, %r5;
	@%p1 bra 	$L__BB1_3;
	mul.wide.u32 	%rd17, %r6, 128;
	add.s64 	%rd18, %rd2, %rd17;
	mul.wide.s32 	%rd19, %r2, 4;
	add.s64 	%rd63, %rd18, %rd19;
$L__BB1_2:
	.pragma "nounroll";
	// begin inline asm
	prefetch.global.L2 [%rd63];
	// end inline asm
	add.s32 	%r72, %r72, 16384;
	add.s64 	%rd63, %rd63, 16384;
	setp.lt.s32 	%p2, %r72, %r5;
	@%p2 bra 	$L__BB1_2;
$L__BB1_3:
	mul.wide.s32 	%rd21, %r2, 4;
	add.s64 	%rd6, %rd2, %rd21;
	add.s64 	%rd7, %rd1, %rd21;
	setp.gt.s32 	%p3, %r1, %r3;
	@%p3 bra 	$L__BB1_17;
	setp.lt.s32 	%p4, %r49, 1;
	@%p4 bra 	$L__BB1_58;
	and.b32  	%r10, %r49, 15;
	setp.lt.u32 	%p5, %r49, 16;
	mov.b32 	%r79, 0;
	@%p5 bra 	$L__BB1_8;
	and.b32  	%r79, %r49, 2147483632;
	neg.s32 	%r74, %r79;
	add.s32 	%r73, %r6, 1152;
	mul.wide.u32 	%rd64, %r6, 4;
$L__BB1_7:
	.pragma "nounroll";
	mul.wide.s32 	%rd22, %r73, 4;
	add.s64 	%rd23, %rd22, 1536;
	add.s64 	%rd24, %rd6, %rd64;
	ld.global.f32 	%f3, [%rd24];
	add.f32 	%f4, %f1, %f3;
	mul.f32 	%f5, %f2, %f4;
	add.s64 	%rd25, %rd7, %rd64;
	st.global.f32 	[%rd25], %f5;
	ld.global.f32 	%f6, [%rd24+512];
	add.f32 	%f7, %f1, %f6;
	mul.f32 	%f8, %f2, %f7;
	st.global.f32 	[%rd25+512], %f8;
	ld.global.f32 	%f9, [%rd24+1024];
	add.f32 	%f10, %f1, %f9;
	mul.f32 	%f11, %f2, %f10;
	st.global.f32 	[%rd25+1024], %f11;
	ld.global.f32 	%f12, [%rd24+1536];
	add.f32 	%f13, %f1, %f12;
	mul.f32 	%f14, %f2, %f13;
	st.global.f32 	[%rd25+1536], %f14;
	ld.global.f32 	%f15, [%rd24+2048];
	add.f32 	%f16, %f1, %f15;
	mul.f32 	%f17, %f2, %f16;
	st.global.f32 	[%rd25+2048], %f17;
	ld.global.f32 	%f18, [%rd24+2560];
	add.f32 	%f19, %f1, %f18;
	mul.f32 	%f20, %f2, %f19;
	st.global.f32 	[%rd25+2560], %f20;
	ld.global.f32 	%f21, [%rd24+3072];
	add.f32 	%f22, %f1, %f21;
	mul.f32 	%f23, %f2, %f22;
	st.global.f32 	[%rd25+3072], %f23;
	ld.global.f32 	%f24, [%rd24+3584];
	add.f32 	%f25, %f1, %f24;
	mul.f32 	%f26, %f2, %f25;
	st.global.f32 	[%rd25+3584], %f26;
	ld.global.f32 	%f27, [%rd24+4096];
	add.f32 	%f28, %f1, %f27;
	mul.f32 	%f29, %f2, %f28;
	st.global.f32 	[%rd25+4096], %f29;
	add.s64 	%rd26, %rd6, %rd23;
	ld.global.f32 	%f30, [%rd26+-1536];
	add.f32 	%f31, %f1, %f30;
	mul.f32 	%f32, %f2, %f31;
	add.s64 	%rd27, %rd7, %rd23;
	st.global.f32 	[%rd27+-1536], %f32;
	ld.global.f32 	%f33, [%rd26+-1024];
	add.f32 	%f34, %f1, %f33;
	mul.f32 	%f35, %f2, %f34;
	st.global.f32 	[%rd27+-1024], %f35;
	ld.global.f32 	%f36, [%rd26+-512];
	add.f32 	%f37, %f1, %f36;
	mul.f32 	%f38, %f2, %f37;
	st.global.f32 	[%rd27+-512], %f38;
	ld.global.f32 	%f39, [%rd26];
	add.f32 	%f40, %f1, %f39;
	mul.f32 	%f41, %f2, %f40;
	st.global.f32 	[%rd27], %f41;
	ld.global.f32 	%f42, [%rd26+512];
	add.f32 	%f43, %f1, %f42;
	mul.f32 	%f44, %f2, %f43;
	st.global.f32 	[%rd27+512], %f44;
	ld.global.f32 	%f45, [%rd26+1024];
	add.f32 	%f46, %f1, %f45;
	mul.f32 	%f47, %f2, %f46;
	st.global.f32 	[%rd27+1024], %f47;
	ld.global.f32 	%f48, [%rd26+1536];
	add.f32 	%f49, %f1, %f48;
	mul.f32 	%f50, %f2, %f49;
	st.global.f32 	[%rd27+1536], %f50;
	add.s32 	%r74, %r74, 16;
	add.s32 	%r73, %r73, 2048;
	add.s64 	%rd64, %rd64, 8192;
	setp.eq.s32 	%p6, %r74, 0;
	@%p6 bra 	$L__BB1_8;
	bra.uni 	$L__BB1_7;
$L__BB1_8:
	setp.eq.s32 	%p7, %r10, 0;
	@%p7 bra 	$L__BB1_58;
	and.b32  	%r37, %r49, 7;
	setp.lt.u32 	%p8, %r10, 8;
	@%p8 bra 	$L__BB1_11;
	shl.b32 	%r53, %r79, 7;
	add.s32 	%r54, %r53, %r6;
	mul.wide.s32 	%rd28, %r54, 4;
	add.s64 	%rd29, %rd6, %rd28;
	ld.global.f32 	%f51, [%rd29];
	add.f32 	%f52, %f1, %f51;
	mul.f32 	%f53, %f2, %f52;
	add.s64 	%rd30, %rd7, %rd28;
	st.global.f32 	[%rd30], %f53;
	ld.global.f32 	%f54, [%rd29+512];
	add.f32 	%f55, %f1, %f54;
	mul.f32 	%f56, %f2, %f55;
	st.global.f32 	[%rd30+512], %f56;
	ld.global.f32 	%f57, [%rd29+1024];
	add.f32 	%f58, %f1, %f57;
	mul.f32 	%f59, %f2, %f58;
	st.global.f32 	[%rd30+1024], %f59;
	ld.global.f32 	%f60, [%rd29+1536];
	add.f32 	%f61, %f1, %f60;
	mul.f32 	%f62, %f2, %f61;
	st.global.f32 	[%rd30+1536], %f62;
	ld.global.f32 	%f63, [%rd29+2048];
	add.f32 	%f64, %f1, %f63;
	mul.f32 	%f65, %f2, %f64;
	st.global.f32 	[%rd30+2048], %f65;
	ld.global.f32 	%f66, [%rd29+2560];
	add.f32 	%f67, %f1, %f66;
	mul.f32 	%f68, %f2, %f67;
	st.global.f32 	[%rd30+2560], %f68;
	ld.global.f32 	%f69, [%rd29+3072];
	add.f32 	%f70, %f1, %f69;
	mul.f32 	%f71, %f2, %f70;
	st.global.f32 	[%rd30+3072], %f71;
	ld.global.f32 	%f72, [%rd29+3584];
	add.f32 	%f73, %f1, %f72;
	mul.f32 	%f74, %f2, %f73;
	st.global.f32 	[%rd30+3584], %f74;
	add.s32 	%r79, %r79, 8;
$L__BB1_11:
	setp.eq.s32 	%p9, %r37, 0;
	@%p9 bra 	$L__BB1_58;
	and.b32  	%r40, %r49, 3;
	setp.lt.u32 	%p10, %r37, 4;
	@%p10 bra 	$L__BB1_14;
	shl.b32 	%r55, %r79, 7;
	add.s32 	%r56, %r55, %r6;
	mul.wide.s32 	%rd31, %r56, 4;
	add.s64 	%rd32, %rd6, %rd31;
	ld.global.f32 	%f75, [%rd32];
	add.f32 	%f76, %f1, %f75;
	mul.f32 	%f77, %f2, %f76;
	add.s64 	%rd33, %rd7, %rd31;
	st.global.f32 	[%rd33], %f77;
	ld.global.f32 	%f78, [%rd32+512];
	add.f32 	%f79, %f1, %f78;
	mul.f32 	%f80, %f2, %f79;
	st.global.f32 	[%rd33+512], %f80;
	ld.global.f32 	%f81, [%rd32+1024];
	add.f32 	%f82, %f1, %f81;
	mul.f32 	%f83, %f2, %f82;
	st.global.f32 	[%rd33+1024], %f83;
	ld.global.f32 	%f84, [%rd32+1536];
	add.f32 	%f85, %f1, %f84;
	mul.f32 	%f86, %f2, %f85;
	st.global.f32 	[%rd33+1536], %f86;
	add.s32 	%r79, %r79, 4;
$L__BB1_14:
	setp.eq.s32 	%p11, %r40, 0;
	@%p11 bra 	$L__BB1_58;
	shl.b32 	%r57, %r79, 7;
	add.s32 	%r83, %r6, %r57;
	neg.s32 	%r82, %r40;
$L__BB1_16:
	.pragma "nounroll";
	mul.wide.s32 	%rd35, %r83, 4;
	add.s64 	%rd36, %rd7, %rd35;
	add.s64 	%rd37, %rd6, %rd35;
	ld.global.f32 	%f87, [%rd37];
	add.f32 	%f88, %f1, %f87;
	mul.f32 	%f89, %f2, %f88;
	st.global.f32 	[%rd36], %f89;
	add.s32 	%r83, %r83, 128;
	add.s32 	%r82, %r82, 1;
	setp.ne.s32 	%p12, %r82, 0;
	@%p12 bra 	$L__BB1_16;
	bra.uni 	$L__BB1_58;
$L__BB1_17:
	setp.lt.s32 	%p13, %r49, 1;
	@%p13 bra 	$L__BB1_58;
	and.b32  	%r14, %r49, 7;
	setp.lt.u32 	%p14, %r49, 8;
	mov.b32 	%r76, 0;
	@%p14 bra 	$L__BB1_37;
	and.b32  	%r76, %r49, 2147483640;
	mov.b32 	%r75, 0;
$L__BB1_20:
	.pragma "nounroll";
	shl.b32 	%r60, %r75, 7;
	add.s32 	%r21, %r60, %r6;
	setp.ge.s32 	%p15, %r21, %r4;
	@%p15 bra 	$L__BB1_22;
	mul.wide.u32 	%rd38, %r21, 4;
	add.s64 	%rd39, %rd6, %rd38;
	ld.global.f32 	%f90, [%rd39];
	add.f32 	%f91, %f1, %f90;
	mul.f32 	%f92, %f2, %f91;
	add.s64 	%rd40, %rd7, %rd38;
	st.global.f32 	[%rd40], %f92;
$L__BB1_22:
	add.s32 	%r61, %r21, 128;
	setp.ge.s32 	%p16, %r61, %r4;
	mul.wide.s32 	%rd41, %r61, 4;
	add.s64 	%rd11, %rd6, %rd41;
	add.s64 	%rd12, %rd7, %rd41;
	@%p16 bra 	$L__BB1_24;
	ld.global.f32 	%f93, [%rd11];
	add.f32 	%f94, %f1, %f93;
	mul.f32 	%f95, %f2, %f94;
	st.global.f32 	[%rd12], %f95;
$L__BB1_24:
	add.s32 	%r62, %r21, 256;
	setp.ge.s32 	%p17, %r62, %r4;
	@%p17 bra 	$L__BB1_26;
	ld.global.f32 	%f96, [%rd11+512];
	add.f32 	%f97, %f1, %f96;
	mul.f32 	%f98, %f2, %f97;
	st.global.f32 	[%rd12+512], %f98;
$L__BB1_26:
	add.s32 	%r63, %r21, 384;
	setp.ge.s32 	%p18, %r63, %r4;
	@%p18 bra 	$L__BB1_28;
	ld.global.f32 	%f99, [%rd11+1024];
	add.f32 	%f100, %f1, %f99;
	mul.f32 	%f101, %f2, %f100;
	st.global.f32 	[%rd12+1024], %f101;
$L__BB1_28:
	add.s32 	%r64, %r21, 512;
	setp.ge.s32 	%p19, %r64, %r4;
	@%p19 bra 	$L__BB1_30;
	ld.global.f32 	%f102, [%rd11+1536];
	add.f32 	%f103, %f1, %f102;
	mul.f32 	%f104, %f2, %f103;
	st.global.f32 	[%rd12+1536], %f104;
$L__BB1_30:
	add.s32 	%r65, %r21, 640;
	setp.ge.s32 	%p20, %r65, %r4;
	@%p20 bra 	$L__BB1_32;
	ld.global.f32 	%f105, [%rd11+2048];
	add.f32 	%f106, %f1, %f105;
	mul.f32 	%f107, %f2, %f106;
	st.global.f32 	[%rd12+2048], %f107;
$L__BB1_32:
	add.s32 	%r66, %r21, 768;
	setp.ge.s32 	%p21, %r66, %r4;
	@%p21 bra 	$L__BB1_34;
	ld.global.f32 	%f108, [%rd11+2560];
	add.f32 	%f109, %f1, %f108;
	mul.f32 	%f110, %f2, %f109;
	st.global.f32 	[%rd12+2560], %f110;
$L__BB1_34:
	add.s32 	%r67, %r21, 896;
	setp.ge.s32 	%p22, %r67, %r4;
	@%p22 bra 	$L__BB1_36;
	ld.global.f32 	%f111, [%rd11+3072];
	add.f32 	%f112, %f1, %f111;
	mul.f32 	%f113, %f2, %f112;
	st.global.f32 	[%rd12+3072], %f113;
$L__BB1_36:
	add.s32 	%r75, %r75, 8;
	setp.ne.s32 	%p23, %r75, %r76;
	@%p23 bra 	$L__BB1_20;
$L__BB1_37:
	setp.eq.s32 	%p24, %r14, 0;
	@%p24 bra 	$L__BB1_58;
	and.b32  	%r24, %r49, 3;
	setp.lt.u32 	%p25, %r14, 4;
	@%p25 bra 	$L__BB1_48;
	shl.b32 	%r68, %r76, 7;
	add.s32 	%r25, %r68, %r6;
	setp.ge.s32 	%p26, %r25, %r4;
	@%p26 bra 	$L__BB1_41;
	mul.wide.s32 	%rd42, %r25, 4;
	add.s64 	%rd43, %rd6, %rd42;
	ld.global.f32 	%f114, [%rd43];
	add.f32 	%f115, %f1, %f114;
	mul.f32 	%f116, %f2, %f115;
	add.s64 	%rd44, %rd7, %rd42;
	st.global.f32 	[%rd44], %f116;
$L__BB1_41:
	add.s32 	%r26, %r25, 128;
	setp.ge.s32 	%p27, %r26, %r4;
	@%p27 bra 	$L__BB1_43;
	mul.wide.s32 	%rd45, %r26, 4;
	add.s64 	%rd46, %rd6, %rd45;
	ld.global.f32 	%f117, [%rd46];
	add.f32 	%f118, %f1, %f117;
	mul.f32 	%f119, %f2, %f118;
	add.s64 	%rd47, %rd7, %rd45;
	st.global.f32 	[%rd47], %f119;
$L__BB1_43:
	add.s32 	%r27, %r25, 256;
	setp.ge.s32 	%p28, %r27, %r4;
	@%p28 bra 	$L__BB1_45;
	mul.wide.s32 	%rd48, %r27, 4;
	add.s64 	%rd49, %rd6, %rd48;
	ld.global.f32 	%f120, [%rd49];
	add.f32 	%f121, %f1, %f120;
	mul.f32 	%f122, %f2, %f121;
	add.s64 	%rd50, %rd7, %rd48;
	st.global.f32 	[%rd50], %f122;
$L__BB1_45:
	add.s32 	%r28, %r25, 384;
	setp.ge.s32 	%p29, %r28, %r4;
	@%p29 bra 	$L__BB1_47;
	mul.wide.s32 	%rd51, %r28, 4;
	add.s64 	%rd52, %rd6, %rd51;
	ld.global.f32 	%f123, [%rd52];
	add.f32 	%f124, %f1, %f123;
	mul.f32 	%f125, %f2, %f124;
	add.s64 	%rd53, %rd7, %rd51;
	st.global.f32 	[%rd53], %f125;
$L__BB1_47:
	add.s32 	%r76, %r76, 4;
$L__BB1_48:
	setp.eq.s32 	%p30, %r24, 0;
	@%p30 bra 	$L__BB1_58;
	setp.eq.s32 	%p31, %r24, 1;
	@%p31 bra 	$L__BB1_55;
	shl.b32 	%r69, %r76, 7;
	add.s32 	%r31, %r69, %r6;
	setp.ge.s32 	%p32, %r31, %r4;
	@%p32 bra 	$L__BB1_52;
	mul.wide.s32 	%rd54, %r31, 4;
	add.s64 	%rd55, %rd6, %rd54;
	ld.global.f32 	%f126, [%rd55];
	add.f32 	%f127, %f1, %f126;
	mul.f32 	%f128, %f2, %f127;
	add.s64 	%rd56, %rd7, %rd54;
	st.global.f32 	[%rd56], %f128;
$L__BB1_52:
	add.s32 	%r32, %r31, 128;
	setp.ge.s32 	%p33, %r32, %r4;
	@%p33 bra 	$L__BB1_54;
	mul.wide.s32 	%rd57, %r32, 4;
	add.s64 	%rd58, %rd6, %rd57;
	ld.global.f32 	%f129, [%rd58];
	add.f32 	%f130, %f1, %f129;
	mul.f32 	%f131, %f2, %f130;
	add.s64 	%rd59, %rd7, %rd57;
	st.global.f32 	[%rd59], %f131;
$L__BB1_54:
	add.s32 	%r76, %r76, 2;
$L__BB1_55:
	and.b32  	%r70, %r49, 1;
	setp.eq.b32 	%p34, %r70, 1;
	not.pred 	%p35, %p34;
	@%p35 bra 	$L__BB1_58;
	shl.b32 	%r71, %r76, 7;
	add.s32 	%r35, %r71, %r6;
	setp.ge.s32 	%p36, %r35, %r4;
	@%p36 bra 	$L__BB1_58;
	mul.wide.s32 	%rd60, %r35, 4;
	add.s64 	%rd61, %rd6, %rd60;
	ld.global.f32 	%f132, [%rd61];
	add.f32 	%f133, %f1, %f132;
	mul.f32 	%f134, %f2, %f133;
	add.s64 	%rd62, %rd7, %rd60;
	st.global.f32 	[%rd62], %f134;
$L__BB1_58:
	ret;

}
	// .globl	_ZN3cub18CUB_300001_SM_10006detail9transform16transform_kernelINS2_10policy_hubILb1EN4cuda3std3__45tupleIJN6thrust24THRUST_300001_SM_1000_NS6detail15normal_iteratorINSA_10device_ptrIfEEEEEEEE10policy1000El13scale_functorSF_JPfEEEvT0_iT1_T2_DpNS2_10kernel_argIT3_EE
.visible .entry _ZN3cub18CUB_300001_SM_10006detail9transform16transform_kernelINS2_10policy_hubILb1EN4cuda3std3__45tupleIJN6thrust24THRUST_300001_SM_1000_NS6detail15normal_iteratorINSA_10device_ptrIfEEEEEEEE10policy1000El13scale_functorSF_JPfEEEvT0_iT1_T2_DpNS2_10kernel_argIT3_EE(
	.param .u64 _ZN3cub18CUB_300001_SM_10006detail9transform16transform_kernelINS2_10policy_hubILb1EN4cuda3std3__45tupleIJN6thrust24THRUST_300001_SM_1000_NS6detail15normal_iteratorINSA_10device_ptrIfEEEEEEEE10policy1000El13scale_functorSF_JPfEEEvT0_iT1_T2_DpNS2_10kernel_argIT3_EE_param_0,
	.param .u32 _ZN3cub18CUB_300001_SM_10006detail9transform16transform_kernelINS2_10policy_hubILb1EN4cuda3std3__45tupleIJN6thrust24THRUST_300001_SM_1000_NS6detail15normal_iteratorINSA_10device_ptrIfEEEEEEEE10policy1000El13scale_functorSF_JPfEEEvT0_iT1_T2_DpNS2_10kernel_argIT3_EE_param_1,
	.param .align 4 .b8 _ZN3cub18CUB_300001_SM_10006detail9transform16transform_kernelINS2_10policy_hubILb1EN4cuda3std3__45tupleIJN6thrust24THRUST_300001_SM_1000_NS6detail15normal_iteratorINSA_10device_ptrIfEEEEEEEE10policy1000El13scale_functorSF_JPfEEEvT0_iT1_T2_DpNS2_10kernel_argIT3_EE_param_2[8],
	.param .align 8 .b8 _ZN3cub18CUB_300001_SM_10006detail9transform16transform_kernelINS2_10policy_hubILb1EN4cuda3std3__45tupleIJN6thrust24THRUST_300001_SM_1000_NS6detail15normal_iteratorINSA_10device_ptrIfEEEEEEEE10policy1000El13scale_functorSF_JPfEEEvT0_iT1_T2_DpNS2_10kernel_argIT3_EE_param_3[8],
	.param .align 8 .b8 _ZN3cub18CUB_300001_SM_10006detail9transform16transform_kernelINS2_10policy_hubILb1EN4cuda3std3__45tupleIJN6thrust24THRUST_300001_SM_1000_NS6detail15normal_iteratorINSA_10device_ptrIfEEEEEEEE10policy1000El13scale_functorSF_JPfEEEvT0_iT1_T2_DpNS2_10kernel_argIT3_EE_param_4[16]
)
.maxntid 128
{
	.reg .pred 	%p<37>;
	.reg .b32 	%r<81>;
	.reg .b32 	%f<135>;
	.reg .b64 	%rd<71>;

	ld.param.f32 	%f1, [_ZN3cub18CUB_300001_SM_10006detail9transform16transform_kernelINS2_10policy_hubILb1EN4cuda3std3__45tupleIJN6thrust24THRUST_300001_SM_1000_NS6detail15normal_iteratorINSA_10device_ptrIfEEEEEEEE10policy1000El13scale_functorSF_JPfEEEvT0_iT1_T2_DpNS2_10kernel_argIT3_EE_param_2];
	ld.param.f32 	%f2, [_ZN3cub18CUB_300001_SM_10006detail9transform16transform_kernelINS2_10policy_hubILb1EN4cuda3std3__45tupleIJN6thrust24THRUST_300001_SM_1000_NS6detail15normal_iteratorINSA_10device_ptrIfEEEEEEEE10policy1000El13scale_functorSF_JPfEEEvT0_iT1_T2_DpNS2_10kernel_argIT3_EE_param_2+4];
	ld.param.u64 	%rd16, [_ZN3cub18CUB_300001_SM_10006detail9transform16transform_kernelINS2_10policy_hubILb1EN4cuda3std3__45tupleIJN6thrust24THRUST_300001_SM_1000_NS6detail15normal_iteratorINSA_10device_ptrIfEEEEEEEE10policy1000El13scale_functorSF_JPfEEEvT0_iT1_T2_DpNS2_10kernel_argIT3_EE_param_0];
	ld.param.u64 	%rd17, [_ZN3cub18CUB_300001_SM_10006detail9transform16transform_kernelINS2_10policy_hubILb1EN4cuda3std3__45tupleIJN6thrust24THRUST_300001_SM_1000_NS6detail15normal_iteratorINSA_10device_ptrIfEEEEEEEE10policy1000El13scale_functorSF_JPfEEEvT0_iT1_T2_DpNS2_10kernel_argIT3_EE_param_4];
	ld.param.u64 	%rd18, [_ZN3cub18CUB_300001_SM_10006detail9transform16transform_kernelINS2_10policy_hubILb1EN4cuda3std3__45tupleIJN6thrust24THRUST_300001_SM_1000_NS6detail15normal_iteratorINSA_10device_ptrIfEEEEEEEE10policy1000El13scale_functorSF_JPfEEEvT0_iT1_T2_DpNS2_10kernel_argIT3_EE_param_3];
	ld.param.u32 	%r47, [_ZN3cub18CUB_300001_SM_10006detail9transform16transform_kernelINS2_10policy_hubILb1EN4cuda3std3__45tupleIJN6thrust24THRUST_300001_SM_1000_NS6detail15normal_iteratorINSA_10device_ptrIfEEEEEEEE10policy1000El13scale_functorSF_JPfEEEvT0_iT1_T2_DpNS2_10kernel_argIT3_EE_param_1];
	cvta.to.global.u64 	%rd1, %rd18;
	cvta.to.global.u64 	%rd2, %rd17;
	shl.b32 	%r1, %r47, 7;
	mov.u32 	%r48, %ctaid.x;
	cvt.u64.u32 	%rd19, %r48;
	cvt.s64.s32 	%rd20, %r1;
	mul.lo.s64 	%rd3, %rd20, %rd19;
	sub.s64 	%rd21, %rd16, %rd3;
	min.s64 	%rd22, %rd21, %rd20;
	cvt.u32.u64 	%r2, %rd22;
	shl.b32 	%r3, %r2, 2;
	mov.u32 	%r4, %tid.x;
	shl.b32 	%r69, %r4, 7;
	setp.ge.s32 	%p1, %r69, %r3;
	@%p1 bra 	$L__BB2_3;
	shl.b64 	%rd23, %rd3, 2;
	add.s64 	%rd24, %rd2, %rd23;
	mul.wide.u32 	%rd25, %r4, 128;
	add.s64 	%rd69, %rd24, %rd25;
$L__BB2_2:
	.pragma "nounroll";
	// begin inline asm
	prefetch.global.L2 [%rd69];
	// end inline asm
	add.s32 	%r69, %r69, 16384;
	add.s64 	%rd69, %rd69, 16384;
	setp.lt.s32 	%p2, %r69, %r3;
	@%p2 bra 	$L__BB2_2;
$L__BB2_3:
	shl.b64 	%rd27, %rd3, 2;
	add.s64 	%rd7, %rd2, %rd27;
	add.s64 	%rd8, %rd1, %rd27;
	setp.eq.s32 	%p3, %r1, %r2;
	@%p3 bra 	$L__BB2_45;
	setp.lt.s32 	%p4, %r47, 1;
	@%p4 bra 	$L__BB2_58;
	and.b32  	%r8, %r47, 7;
	setp.lt.u32 	%p5, %r47, 8;
	mov.b32 	%r78, 0;
	@%p5 bra 	$L__BB2_24;
	and.b32  	%r78, %r47, 2147483640;
	mov.b32 	%r72, 0;
$L__BB2_7:
	.pragma "nounroll";
	shl.b32 	%r51, %r72, 7;
	add.s32 	%r19, %r51, %r4;
	setp.ge.s32 	%p6, %r19, %r2;
	@%p6 bra 	$L__BB2_9;
	mul.wide.u32 	%rd28, %r19, 4;
	add.s64 	%rd29, %rd7, %rd28;
	ld.global.f32 	%f3, [%rd29];
	add.f32 	%f4, %f1, %f3;
	mul.f32 	%f5, %f2, %f4;
	add.s64 	%rd30, %rd8, %rd28;
	st.global.f32 	[%rd30], %f5;
$L__BB2_9:
	add.s32 	%r52, %r19, 128;
	setp.ge.s32 	%p7, %r52, %r2;
	mul.wide.s32 	%rd31, %r52, 4;
	add.s64 	%rd12, %rd7, %rd31;
	add.s64 	%rd13, %rd8, %rd31;
	@%p7 bra 	$L__BB2_11;
	ld.global.f32 	%f6, [%rd12];
	add.f32 	%f7, %f1, %f6;
	mul.f32 	%f8, %f2, %f7;
	st.global.f32 	[%rd13], %f8;
$L__BB2_11:
	add.s32 	%r53, %r19, 256;
	setp.ge.s32 	%p8, %r53, %r2;
	@%p8 bra 	$L__BB2_13;
	ld.global.f32 	%f9, [%rd12+512];
	add.f32 	%f10, %f1, %f9;
	mul.f32 	%f11, %f2, %f10;
	st.global.f32 	[%rd13+512], %f11;
$L__BB2_13:
	add.s32 	%r54, %r19, 384;
	setp.ge.s32 	%p9, %r54, %r2;
	@%p9 bra 	$L__BB2_15;
	ld.global.f32 	%f12, [%rd12+1024];
	add.f32 	%f13, %f1, %f12;
	mul.f32 	%f14, %f2, %f13;
	st.global.f32 	[%rd13+1024], %f14;
$L__BB2_15:
	add.s32 	%r55, %r19, 512;
	setp.ge.s32 	%p10, %r55, %r2;
	@%p10 bra 	$L__BB2_17;
	ld.global.f32 	%f15, [%rd12+1536];
	add.f32 	%f16, %f1, %f15;
	mul.f32 	%f17, %f2, %f16;
	st.global.f32 	[%rd13+1536], %f17;
$L__BB2_17:
	add.s32 	%r56, %r19, 640;
	setp.ge.s32 	%p11, %r56, %r2;
	@%p11 bra 	$L__BB2_19;
	ld.global.f32 	%f18, [%rd12+2048];
	add.f32 	%f19, %f1, %f18;
	mul.f32 	%f20, %f2, %f19;
	st.global.f32 	[%rd13+2048], %f20;
$L__BB2_19:
	add.s32 	%r57, %r19, 768;
	setp.ge.s32 	%p12, %r57, %r2;
	@%p12 bra 	$L__BB2_21;
	ld.global.f32 	%f21, [%rd12+2560];
	add.f32 	%f22, %f1, %f21;
	mul.f32 	%f23, %f2, %f22;
	st.global.f32 	[%rd13+2560], %f23;
$L__BB2_21:
	add.s32 	%r58, %r19, 896;
	setp.ge.s32 	%p13, %r58, %r2;
	@%p13 bra 	$L__BB2_23;
	ld.global.f32 	%f24, [%rd12+3072];
	add.f32 	%f25, %f1, %f24;
	mul.f32 	%f26, %f2, %f25;
	st.global.f32 	[%rd13+3072], %f26;
$L__BB2_23:
	add.s32 	%r72, %r72, 8;
	setp.eq.s32 	%p14, %r72, %r78;
	@%p14 bra 	$L__BB2_24;
	bra.uni 	$L__BB2_7;
$L__BB2_24:
	setp.eq.s32 	%p15, %r8, 0;
	@%p15 bra 	$L__BB2_58;
	and.b32  	%r35, %r47, 3;
	setp.lt.u32 	%p16, %r8, 4;
	@%p16 bra 	$L__BB2_35;
	shl.b32 	%r59, %r78, 7;
	add.s32 	%r36, %r59, %r4;
	setp.ge.s32 	%p17, %r36, %r2;
	@%p17 bra 	$L__BB2_28;
	mul.wide.s32 	%rd32, %r36, 4;
	add.s64 	%rd33, %rd7, %rd32;
	ld.global.f32 	%f27, [%rd33];
	add.f32 	%f28, %f1, %f27;
	mul.f32 	%f29, %f2, %f28;
	add.s64 	%rd34, %rd8, %rd32;
	st.global.f32 	[%rd34], %f29;
$L__BB2_28:
	add.s32 	%r37, %r36, 128;
	setp.ge.s32 	%p18, %r37, %r2;
	@%p18 bra 	$L__BB2_30;
	mul.wide.s32 	%rd35, %r37, 4;
	add.s64 	%rd36, %rd7, %rd35;
	ld.global.f32 	%f30, [%rd36];
	add.f32 	%f31, %f1, %f30;
	mul.f32 	%f32, %f2, %f31;
	add.s64 	%rd37, %rd8, %rd35;
	st.global.f32 	[%rd37], %f32;
$L__BB2_30:
	add.s32 	%r38, %r36, 256;
	setp.ge.s32 	%p19, %r38, %r2;
	@%p19 bra 	$L__BB2_32;
	mul.wide.s32 	%rd38, %r38, 4;
	add.s64 	%rd39, %rd7, %rd38;
	ld.global.f32 	%f33, [%rd39];
	add.f32 	%f34, %f1, %f33;
	mul.f32 	%f35, %f2, %f34;
	add.s64 	%rd40, %rd8, %rd38;
	st.global.f32 	[%rd40], %f35;
$L__BB2_32:
	add.s32 	%r39, %r36, 384;
	setp.ge.s32 	%p20, %r39, %r2;
	@%p20 bra 	$L__BB2_34;
	mul.wide.s32 	%rd41, %r39, 4;
	add.s64 	%rd42, %rd7, %rd41;
	ld.global.f32 	%f36, [%rd42];
	add.f32 	%f37, %f1, %f36;
	mul.f32 	%f38, %f2, %f37;
	add.s64 	%rd43, %rd8, %rd41;
	st.global.f32 	[%rd43], %f38;
$L__BB2_34:
	add.s32 	%r78, %r78, 4;
$L__BB2_35:
	setp.eq.s32 	%p21, %r35, 0;
	@%p21 bra 	$L__BB2_58;
	setp.eq.s32 	%p22, %r35, 1;
	@%p22 bra 	$L__BB2_42;
	shl.b32 	%r60, %r78, 7;
	add.s32 	%r42, %r60, %r4;
	setp.ge.s32 	%p23, %r42, %r2;
	@%p23 bra 	$L__BB2_39;
	mul.wide.s32 	%rd44, %r42, 4;
	add.s64 	%rd45, %rd7, %rd44;
	ld.global.f32 	%f39, [%rd45];
	add.f32 	%f40, %f1, %f39;
	mul.f32 	%f41, %f2, %f40;
	add.s64 	%rd46, %rd8, %rd44;
	st.global.f32 	[%rd46], %f41;
$L__BB2_39:
	add.s32 	%r43, %r42, 128;
	setp.ge.s32 	%p24, %r43, %r2;
	@%p24 bra 	$L__BB2_41;
	mul.wide.s32 	%rd47, %r43, 4;
	add.s64 	%rd48, %rd7, %rd47;
	ld.global.f32 	%f42, [%rd48];
	add.f32 	%f43, %f1, %f42;
	mul.f32 	%f44, %f2, %f43;
	add.s64 	%rd49, %rd8, %rd47;
	st.global.f32 	[%rd49], %f44;
$L__BB2_41:
	add.s32 	%r78, %r78, 2;
$L__BB2_42:
	and.b32  	%r61, %r47, 1;
	setp.eq.b32 	%p25, %r61, 1;
	not.pred 	%p26, %p25;
	@%p26 bra 	$L__BB2_58;
	shl.b32 	%r62, %r78, 7;
	add.s32 	%r46, %r62, %r4;
	setp.ge.s32 	%p27, %r46, %r2;
	@%p27 bra 	$L__BB2_58;
	mul.wide.s32 	%rd50, %r46, 4;
	add.s64 	%rd51, %rd7, %rd50;
	ld.global.f32 	%f45, [%rd51];
	add.f32 	%f46, %f1, %f45;
	mul.f32 	%f47, %f2, %f46;
	add.s64 	%rd52, %rd8, %rd50;
	st.global.f32 	[%rd52], %f47;
	bra.uni 	$L__BB2_58;
$L__BB2_45:
	setp.lt.s32 	%p28, %r47, 1;
	@%p28 bra 	$L__BB2_58;
	and.b32  	%r10, %r47, 15;
	setp.lt.u32 	%p29, %r47, 16;
	mov.b32 	%r74, 0;
	@%p29 bra 	$L__BB2_49;
	and.b32  	%r74, %r47, 2147483632;
	neg.s32 	%r71, %r74;
	add.s32 	%r70, %r4, 1152;
	mul.wide.u32 	%rd70, %r4, 4;
$L__BB2_48:
	.pragma "nounroll";
	mul.wide.s32 	%rd53, %r70, 4;
	add.s64 	%rd54, %rd53, 1536;
	add.s64 	%rd55, %rd7, %rd70;
	ld.global.f32 	%f48, [%rd55];
	add.f32 	%f49, %f1, %f48;
	mul.f32 	%f50, %f2, %f49;
	add.s64 	%rd56, %rd8, %rd70;
	st.global.f32 	[%rd56], %f50;
	ld.global.f32 	%f51, [%rd55+512];
	add.f32 	%f52, %f1, %f51;
	mul.f32 	%f53, %f2, %f52;
	st.global.f32 	[%rd56+512], %f53;
	ld.global.f32 	%f54, [%rd55+1024];
	add.f32 	%f55, %f1, %f54;
	mul.f32 	%f56, %f2, %f55;
	st.global.f32 	[%rd56+1024], %f56;
	ld.global.f32 	%f57, [%rd55+1536];
	add.f32 	%f58, %f1, %f57;
	mul.f32 	%f59, %f2, %f58;
	st.global.f32 	[%rd56+1536], %f59;
	ld.global.f32 	%f60, [%rd55+2048];
	add.f32 	%f61, %f1, %f60;
	mul.f32 	%f62, %f2, %f61;
	st.global.f32 	[%rd56+2048], %f62;
	ld.global.f32 	%f63, [%rd55+2560];
	add.f32 	%f64, %f1, %f63;
	mul.f32 	%f65, %f2, %f64;
	st.global.f32 	[%rd56+2560], %f65;
	ld.global.f32 	%f66, [%rd55+3072];
	add.f32 	%f67, %f1, %f66;
	mul.f32 	%f68, %f2, %f67;
	st.global.f32 	[%rd56+3072], %f68;
	ld.global.f32 	%f69, [%rd55+3584];
	add.f32 	%f70, %f1, %f69;
	mul.f32 	%f71, %f2, %f70;
	st.global.f32 	[%rd56+3584], %f71;
	ld.global.f32 	%f72, [%rd55+4096];
	add.f32 	%f73, %f1, %f72;
	mul.f32 	%f74, %f2, %f73;
	st.global.f32 	[%rd56+4096], %f74;
	add.s64 	%rd57, %rd7, %rd54;
	ld.global.f32 	%f75, [%rd57+-1536];
	add.f32 	%f76, %f1, %f75;
	mul.f32 	%f77, %f2, %f76;
	add.s64 	%rd58, %rd8, %rd54;
	st.global.f32 	[%rd58+-1536], %f77;
	ld.global.f32 	%f78, [%rd57+-1024];
	add.f32 	%f79, %f1, %f78;
	mul.f32 	%f80, %f2, %f79;
	st.global.f32 	[%rd58+-1024], %f80;
	ld.global.f32 	%f81, [%rd57+-512];
	add.f32 	%f82, %f1, %f81;
	mul.f32 	%f83, %f2, %f82;
	st.global.f32 	[%rd58+-512], %f83;
	ld.global.f32 	%f84, [%rd57];
	add.f32 	%f85, %f1, %f84;
	mul.f32 	%f86, %f2, %f85;
	st.global.f32 	[%rd58], %f86;
	ld.global.f32 	%f87, [%rd57+512];
	add.f32 	%f88, %f1, %f87;
	mul.f32 	%f89, %f2, %f88;
	st.global.f32 	[%rd58+512], %f89;
	ld.global.f32 	%f90, [%rd57+1024];
	add.f32 	%f91, %f1, %f90;
	mul.f32 	%f92, %f2, %f91;
	st.global.f32 	[%rd58+1024], %f92;
	ld.global.f32 	%f93, [%rd57+1536];
	add.f32 	%f94, %f1, %f93;
	mul.f32 	%f95, %f2, %f94;
	st.global.f32 	[%rd58+1536], %f95;
	add.s32 	%r71, %r71, 16;
	add.s32 	%r70, %r70, 2048;
	add.s64 	%rd70, %rd70, 8192;
	setp.eq.s32 	%p30, %r71, 0;
	@%p30 bra 	$L__BB2_49;
	bra.uni 	$L__BB2_48;
$L__BB2_49:
	setp.eq.s32 	%p31, %r10, 0;
	@%p31 bra 	$L__BB2_58;
	and.b32  	%r22, %r47, 7;
	setp.lt.u32 	%p32, %r10, 8;
	@%p32 bra 	$L__BB2_52;
	shl.b32 	%r64, %r74, 7;
	add.s32 	%r65, %r64, %r4;
	mul.wide.s32 	%rd59, %r65, 4;
	add.s64 	%rd60, %rd7, %rd59;
	ld.global.f32 	%f96, [%rd60];
	add.f32 	%f97, %f1, %f96;
	mul.f32 	%f98, %f2, %f97;
	add.s64 	%rd61, %rd8, %rd59;
	st.global.f32 	[%rd61], %f98;
	ld.global.f32 	%f99, [%rd60+512];
	add.f32 	%f100, %f1, %f99;
	mul.f32 	%f101, %f2, %f100;
	st.global.f32 	[%rd61+512], %f101;
	ld.global.f32 	%f102, [%rd60+1024];
	add.f32 	%f103, %f1, %f102;
	mul.f32 	%f104, %f2, %f103;
	st.global.f32 	[%rd61+1024], %f104;
	ld.global.f32 	%f105, [%rd60+1536];
	add.f32 	%f106, %f1, %f105;
	mul.f32 	%f107, %f2, %f106;
	st.global.f32 	[%rd61+1536], %f107;
	ld.global.f32 	%f108, [%rd60+2048];
	add.f32 	%f109, %f1, %f108;
	mul.f32 	%f110, %f2, %f109;
	st.global.f32 	[%rd61+2048], %f110;
	ld.global.f32 	%f111, [%rd60+2560];
	add.f32 	%f112, %f1, %f111;
	mul.f32 	%f113, %f2, %f112;
	st.global.f32 	[%rd61+2560], %f113;
	ld.global.f32 	%f114, [%rd60+3072];
	add.f32 	%f115, %f1, %f114;
	mul.f32 	%f116, %f2, %f115;
	st.global.f32 	[%rd61+3072], %f116;
	ld.global.f32 	%f117, [%rd60+3584];
	add.f32 	%f118, %f1, %f117;
	mul.f32 	%f119, %f2, %f118;
	st.global.f32 	[%rd61+3584], %f119;
	add.s32 	%r74, %r74, 8;
$L__BB2_52:
	setp.eq.s32 	%p33, %r22, 0;
	@%p33 bra 	$L__BB2_58;
	and.b32  	%r25, %r47, 3;
	setp.lt.u32 	%p34, %r22, 4;
	@%p34 bra 	$L__BB2_55;
	shl.b32 	%r66, %r74, 7;
	add.s32 	%r67, %r66, %r4;
	mul.wide.s32 	%rd62, %r67, 4;
	add.s64 	%rd63, %rd7, %rd62;
	ld.global.f32 	%f120, [%rd63];
	add.f32 	%f121, %f1, %f120;
	mul.f32 	%f122, %f2, %f121;
	add.s64 	%rd64, %rd8, %rd62;
	st.global.f32 	[%rd64], %f122;
	ld.global.f32 	%f123, [%rd63+512];
	add.f32 	%f124, %f1, %f123;
	mul.f32 	%f125, %f2, %f124;
	st.global.f32 	[%rd64+512], %f125;
	ld.global.f32 	%f126, [%rd63+1024];
	add.f32 	%f127, %f1, %f126;
	mul.f32 	%f128, %f2, %f127;
	st.global.f32 	[%rd64+1024], %f128;
	ld.global.f32 	%f129, [%rd63+1536];
	add.f32 	%f130, %f1, %f129;
	mul.f32 	%f131, %f2, %f130;
	st.global.f32 	[%rd64+1536], %f131;
	add.s32 	%r74, %r74, 4;
$L__BB2_55:
	setp.eq.s32 	%p35, %r25, 0;
	@%p35 bra 	$L__BB2_58;
	shl.b32 	%r68, %r74, 7;
	add.s32 	%r77, %r4, %r68;
	neg.s32 	%r76, %r25;
$L__BB2_57:
	.pragma "nounroll";
	mul.wide.s32 	%rd66, %r77, 4;
	add.s64 	%rd67, %rd8, %rd66;
	add.s64 	%rd68, %rd7, %rd66;
	ld.global.f32 	%f132, [%rd68];
	add.f32 	%f133, %f1, %f132;
	mul.f32 	%f134, %f2, %f133;
	st.global.f32 	[%rd67], %f134;
	add.s32 	%r77, %r77, 128;
	add.s32 	%r76, %r76, 1;
	setp.eq.s32 	%p36, %r76, 0;
	@%p36 bra 	$L__BB2_58;
	bra.uni 	$L__BB2_57;
$L__BB2_58:
	ret;

}


// ===== COMPILED SASS (sm_100) =====

	.target	sm_100

	.elftype	@"ET_EXEC"


//--------------------- .note.nv.tkinfo           --------------------------
	.section	.note.nv.tkinfo,"",@"SHT_NOTE"
	.sectionflags	@"SHF_NOTE_NV_TKINFO"
	.tkinfo
        /*0018*/ 	.word	0x00000002
        /*0030*/ 	.string	""
        /*0030*/ 	.string	"ptxas"
        /*0030*/ 	.string	"Cuda compilation tools, release 13.0, V13.0.88"
        /*0030*/ 	.string	"Build cuda_13.0.r13.0/compiler.36424714_0"
        /*0030*/ 	.string	"-arch sm_100 -m 64 "



//--------------------- .note.nv.cuinfo           --------------------------
	.section	.note.nv.cuinfo,"",@"SHT_NOTE"
	.sectionflags	@"SHF_NOTE_NV_CUINFO"
        /*0018*/ 	.short	0x0002
        /*001a*/ 	.short	0x0064
        /*001c*/ 	.short	0x0082
	.zero		2


//--------------------- .nv.info                  --------------------------
	.section	.nv.info,"",@"SHT_CUDA_INFO"
	.align	4


	//----- nvinfo : EIATTR_REGCOUNT
	.align		4
        /*0000*/ 	.byte	0x04, 0x2f
        /*0002*/ 	.short	(.L_44 - .L_43)
	.align		4
.L_43:
        /*0004*/ 	.word	index@(_ZN3cub18CUB_300001_SM_10006detail11EmptyKernelIvEEvv)
        /*0008*/ 	.word	0x00000004


	//----- nvinfo : EIATTR_FRAME_SIZE
	.align		4
.L_44:
        /*000c*/ 	.byte	0x04, 0x11
        /*000e*/ 	.short	(.L_46 - .L_45)
	.align		4
.L_45:
        /*0010*/ 	.word	index@(_ZN3cub18CUB_300001_SM_10006detail11EmptyKernelIvEEvv)
        /*0014*/ 	.word	0x00000000


	//----- nvinfo : EIATTR_REGCOUNT
	.align		4
.L_46:
        /*0018*/ 	.byte	0x04, 0x2f
        /*001a*/ 	.short	(.L_48 - .L_47)
	.align		4
.L_47:
        /*001c*/ 	.word	index@(_ZN3cub18CUB_300001_SM_10006detail9transform16transform_kernelINS2_10policy_hubILb1EN4cuda3std3__45tupleIJN6thrust24THRUST_300001_SM_1000_NS6detail15normal_iteratorINSA_10device_ptrIfEEEEEEEE10policy1000Ei13scale_functorSF_JPfEEEvT0_iT1_T2_DpNS2_10kernel_argIT3_EE)
        /*0020*/ 	.word	0x0000001e


	//----- nvinfo : EIATTR_FRAME_SIZE
	.align		4
.L_48:
        /*0024*/ 	.byte	0x04, 0x11
        /*0026*/ 	.short	(.L_50 - .L_49)
	.align		4
.L_49:
        /*0028*/ 	.word	index@(_ZN3cub18CUB_300001_SM_10006detail9transform16transform_kernelINS2_10policy_hubILb1EN4cuda3std3__45tupleIJN6thrust24THRUST_300001_SM_1000_NS6detail15normal_iteratorINSA_10device_ptrIfEEEEEEEE10policy1000Ei13scale_functorSF_JPfEEEvT0_iT1_T2_DpNS2_10kernel_argIT3_EE)
        /*002c*/ 	.word	0x00000000


	//----- nvinfo : EIATTR_REGCOUNT
	.align		4
.L_50:
        /*0030*/ 	.byte	0x04, 0x2f
        /*0032*/ 	.short	(.L_52 - .L_51)
	.align		4
.L_51:
        /*0034*/ 	.word	index@(_ZN3cub18CUB_300001_SM_10006detail9transform16transform_kernelINS2_10policy_hubILb1EN4cuda3std3__45tupleIJN6thrust24THRUST_300001_SM_1000_NS6detail15normal_iteratorINSA_10device_ptrIfEEEEEEEE10policy1000El13scale_functorSF_JPfEEEvT0_iT1_T2_DpNS2_10kernel_argIT3_EE)
        /*0038*/ 	.word	0x0000001c


	//----- nvinfo : EIATTR_FRAME_SIZE
	.align		4
.L_52:
        /*003c*/ 	.byte	0x04, 0x11
        /*003e*/ 	.short	(.L_54 - .L_53)
	.align		4
.L_53:
        /*0040*/ 	.word	index@(_ZN3cub18CUB_300001_SM_10006detail9transform16transform_kernelINS2_10policy_hubILb1EN4cuda3std3__45tupleIJN6thrust24THRUST_300001_SM_1000_NS6detail15normal_iteratorINSA_10device_ptrIfEEEEEEEE10policy1000El13scale_functorSF_JPfEEEvT0_iT1_T2_DpNS2_10kernel_argIT3_EE)
        /*0044*/ 	.word	0x00000000


	//----- nvinfo : EIATTR_MIN_STACK_SIZE
	.align		4
.L_54:
        /*0048*/ 	.byte	0x04, 0x12
        /*004a*/ 	.short	(.L_56 - .L_55)
	.align		4
.L_55:
        /*004c*/ 	.word	index@(_ZN3cub18CUB_300001_SM_10006detail9transform16transform_kernelINS2_10policy_hubILb1EN4cuda3std3__45tupleIJN6thrust24THRUST_300001_SM_1000_NS6detail15normal_iteratorINSA_10device_ptrIfEEEEEEEE10policy1000El13scale_functorSF_JPfEEEvT0_iT1_T2_DpNS2_10kernel_argIT3_EE)
        /*0050*/ 	.word	0x00000000


	//----- nvinfo : EIATTR_MIN_STACK_SIZE
	.align		4
.L_56:
        /*0054*/ 	.byte	0x04, 0x12
        /*0056*/ 	.short	(.L_58 - .L_57)
	.align		4
.L_57:
        /*0058*/ 	.word	index@(_ZN3cub18CUB_300001_SM_10006detail9transform16transform_kernelINS2_10policy_hubILb1EN4cuda3std3__45tupleIJN6thrust24THRUST_300001_SM_1000_NS6detail15normal_iteratorINSA_10device_ptrIfEEEEEEEE10policy1000Ei13scale_functorSF_JPfEEEvT0_iT1_T2_DpNS2_10kernel_argIT3_EE)
        /*005c*/ 	.word	0x00000000


	//----- nvinfo : EIATTR_MIN_STACK_SIZE
	.align		4
.L_58:
        /*0060*/ 	.byte	0x04, 0x12
        /*0062*/ 	.short	(.L_60 - .L_59)
	.align		4
.L_59:
        /*0064*/ 	.word	index@(_ZN3cub18CUB_300001_SM_10006detail11EmptyKernelIvEEvv)
        /*0068*/ 	.word	0x00000000
.L_60:


//--------------------- .nv.compat                --------------------------
	.section	.nv.compat,"",@"SHT_CUDA_COMPAT_INFO"
	.align	4
        /*0000*/ 	.byte	0x02, 0x09, 0x00, 0x00, 0x02, 0x02, 0x01, 0x00, 0x02, 0x05, 0x05, 0x00, 0x03, 0x07, 0x01, 0x01
        /*0010*/ 	.byte	0x02, 0x03, 0x00, 0x00, 0x02, 0x06, 0x01, 0x00, 0x04, 0x0b, 0x08, 0x00, 0x09, 0x00, 0x00, 0x00
        /*0020*/ 	.byte	0x00, 0x00, 0x00, 0x00


//--------------------- .nv.info._ZN3cub18CUB_300001_SM_10006detail9transform16transform_kernelINS2_10policy_hubILb1EN4cuda3std3__45tupleIJN6thrust24THRUST_300001_SM_1000_NS6detail15normal_iteratorINSA_10device_ptrIfEEEEEEEE10policy1000El13scale_functorSF_JPfEEEvT0_iT1_T2_DpNS2_10kernel_argIT3_EE --------------------------
	.section	.nv.info._ZN3cub18CUB_300001_SM_10006detail9transform16transform_kernelINS2_10policy_hubILb1EN4cuda3std3__45tupleIJN6thrust24THRUST_300001_SM_1000_NS6detail15normal_iteratorINSA_10device_ptrIfEEEEEEEE10policy1000El13scale_functorSF_JPfEEEvT0_iT1_T2_DpNS2_10kernel_argIT3_EE,"",@"SHT_CUDA_INFO"
	.sectionflags	@""
	.align	4


	//----- nvinfo : EIATTR_CUDA_API_VERSION
	.align		4
        /*0000*/ 	.byte	0x04, 0x37
        /*0002*/ 	.short	(.L_62 - .L_61)
.L_61:
        /*0004*/ 	.word	0x00000082


	//----- nvinfo : EIATTR_KPARAM_INFO
	.align		4
.L_62:
        /*0008*/ 	.byte	0x04, 0x17
        /*000a*/ 	.short	(.L_64 - .L_63)
.L_63:
        /*000c*/ 	.word	0x00000000
        /*0010*/ 	.short	0x0004
        /*0012*/ 	.short	0x0020
        /*0014*/ 	.byte	0x00, 0xf0, 0x41, 0x00


	//----- nvinfo : EIATTR_KPARAM_INFO
	.align		4
.L_64:
        /*0018*/ 	.byte	0x04, 0x17
        /*001a*/ 	.short	(.L_66 - .L_65)
.L_65:
        /*001c*/ 	.word	0x00000000
        /*0020*/ 	.short	0x0003
        /*0022*/ 	.short	0x0018
        /*0024*/ 	.byte	0x00, 0xf0, 0x21, 0x00


	//----- nvinfo : EIATTR_KPARAM_INFO
	.align		4
.L_66:
        /*0028*/ 	.byte	0x04, 0x17
        /*002a*/ 	.short	(.L_68 - .L_67)
.L_67:
        /*002c*/ 	.word	0x00000000
        /*0030*/ 	.short	0x0002
        /*0032*/ 	.short	0x000c
        /*0034*/ 	.byte	0x00, 0xf0, 0x21, 0x00


	//----- nvinfo : EIATTR_KPARAM_INFO
	.align		4
.L_68:
        /*0038*/ 	.byte	0x04, 0x17
        /*003a*/ 	.short	(.L_70 - .L_69)
.L_69:
        /*003c*/ 	.word	0x00000000
        /*0040*/ 	.short	0x0001
        /*0042*/ 	.short	0x0008
        /*0044*/ 	.byte	0x00, 0xf0, 0x11, 0x00


	//----- nvinfo : EIATTR_KPARAM_INFO
	.align		4
.L_70:
        /*0048*/ 	.byte	0x04, 0x17
        /*004a*/ 	.short	(.L_72 - .L_71)
.L_71:
        /*004c*/ 	.word	0x00000000
        /*0050*/ 	.short	0x0000
        /*0052*/ 	.short	0x0000
        /*0054*/ 	.byte	0x00, 0xf0, 0x21, 0x00


	//----- nvinfo : EIATTR_SPARSE_MMA_MASK
	.align		4
.L_72:
        /*0058*/ 	.byte	0x03, 0x50
        /*005a*/ 	.short	0x0000


	//----- nvinfo : EIATTR_MAXREG_COUNT
	.align		4
        /*005c*/ 	.byte	0x03, 0x1b
        /*005e*/ 	.short	0x00ff


	//----- nvinfo : EIATTR_MERCURY_ISA_VERSION
	.align		4
        /*0060*/ 	.byte	0x03, 0x5f
        /*0062*/ 	.short	0x0101


	//----- nvinfo : EIATTR_VRC_CTA_INIT_COUNT
	.align		4
        /*0064*/ 	.byte	0x02, 0x4a
	.zero		1
	.zero		1


	//----- nvinfo : EIATTR_EXIT_INSTR_OFFSETS
	.align		4
        /*0068*/ 	.byte	0x04, 0x1c
        /*006a*/ 	.short	(.L_74 - .L_73)


	//   ....[0]....
.L_73:
        /*006c*/ 	.word	0x000002b0


	//   ....[1]....
        /*0070*/ 	.word	0x00000c20


	//   ....[2]....
        /*0074*/ 	.word	0x00000f10


	//   ....[3]....
        /*0078*/ 	.word	0x000010b0


	//   ....[4]....
        /*007c*/ 	.word	0x000010e0


	//   ....[5]....
        /*0080*/ 	.word	0x00001170


	//   ....[6]....
        /*0084*/ 	.word	0x00001190


	//   ....[7]....
        /*0088*/ 	.word	0x00001770


	//   ....[8]....
        /*008c*/ 	.word	0x00001a20


	//   ....[9]....
        /*0090*/ 	.word	0x00001bd0


	//   ....[10]....
        /*0094*/ 	.word	0x00001ca0


	//----- nvinfo : EIATTR_MAX_THREADS
	.align		4
.L_74:
        /*0098*/ 	.byte	0x04, 0x05
        /*009a*/ 	.short	(.L_76 - .L_75)
.L_75:
        /*009c*/ 	.word	0x00000080
        /*00a0*/ 	.word	0x00000001
        /*00a4*/ 	.word	0x00000001


	//----- nvinfo : EIATTR_CRS_STACK_SIZE
	.align		4
.L_76:
        /*00a8*/ 	.byte	0x04, 0x1e
        /*00aa*/ 	.short	(.L_78 - .L_77)
.L_77:
        /*00ac*/ 	.word	0x00000000


	//----- nvinfo : EIATTR_CBANK_PARAM_SIZE
	.align		4
.L_78:
        /*00b0*/ 	.byte	0x03, 0x19
        /*00b2*/ 	.short	0x0030


	//----- nvinfo : EIATTR_PARAM_CBANK
	.align		4
        /*00b4*/ 	.byte	0x04, 0x0a
        /*00b6*/ 	.short	(.L_80 - .L_79)
	.align		4
.L_79:
        /*00b8*/ 	.word	index@(.nv.constant0._ZN3cub18CUB_300001_SM_10006detail9transform16transform_kernelINS2_10policy_hubILb1EN4cuda3std3__45tupleIJN6thrust24THRUST_300001_SM_1000_NS6detail15normal_iteratorINSA_10device_ptrIfEEEEEEEE10policy1000El13scale_functorSF_JPfEEEvT0_iT1_T2_DpNS2_10kernel_argIT3_EE)
        /*00bc*/ 	.short	0x0380
        /*00be*/ 	.short	0x0030


	//----- nvinfo : EIATTR_SW_WAR
	.align		4
.L_80:
        /*00c0*/ 	.byte	0x04, 0x36
        /*00c2*/ 	.short	(.L_82 - .L_81)
.L_81:
        /*00c4*/ 	.word	0x00000008
.L_82:


//--------------------- .nv.info._ZN3cub18CUB_300001_SM_10006detail9transform16transform_kernelINS2_10policy_hubILb1EN4cuda3std3__45tupleIJN6thrust24THRUST_300001_SM_1000_NS6detail15normal_iteratorINSA_10device_ptrIfEEEEEEEE10policy1000Ei13scale_functorSF_JPfEEEvT0_iT1_T2_DpNS2_10kernel_argIT3_EE --------------------------
	.section	.nv.info._ZN3cub18CUB_300001_SM_10006detail9transform16transform_kernelINS2_10policy_hubILb1EN4cuda3std3__45tupleIJN6thrust24THRUST_300001_SM_1000_NS6detail15normal_iteratorINSA_10device_ptrIfEEEEEEEE10policy1000Ei13scale_functorSF_JPfEEEvT0_iT1_T2_DpNS2_10kernel_argIT3_EE,"",@"SHT_CUDA_INFO"
	.sectionflags	@""
	.align	4


	//----- nvinfo : EIATTR_CUDA_API_VERSION
	.align		4
        /*0000*/ 	.byte	0x04, 0x37
        /*0002*/ 	.short	(.L_84 - .L_83)
.L_83:
        /*0004*/ 	.word	0x00000082


	//----- nvinfo : EIATTR_KPARAM_INFO
	.align		4
.L_84:
        /*0008*/ 	.byte	0x04, 0x17
        /*000a*/ 	.short	(.L_86 - .L_85)
.L_85:
        /*000c*/ 	.word	0x00000000
        /*0010*/ 	.short	0x0004
        /*0012*/ 	.short	0x0018
        /*0014*/ 	.byte	0x00, 0xf0, 0x41, 0x00


	//----- nvinfo : EIATTR_KPARAM_INFO
	.align		4
.L_86:
        /*0018*/ 	.byte	0x04, 0x17
        /*001a*/ 	.short	(.L_88 - .L_87)
.L_87:
        /*001c*/ 	.word	0x00000000
        /*0020*/ 	.short	0x0003
        /*0022*/ 	.short	0x0010
        /*0024*/ 	.byte	0x00, 0xf0, 0x21, 0x00


	//----- nvinfo : EIATTR_KPARAM_INFO
	.align		4
.L_88:
        /*0028*/ 	.byte	0x04, 0x17
        /*002a*/ 	.short	(.L_90 - .L_89)
.L_89:
        /*002c*/ 	.word	0x00000000
        /*0030*/ 	.short	0x0002
        /*0032*/ 	.short	0x0008
        /*0034*/ 	.byte	0x00, 0xf0, 0x21, 0x00


	//----- nvinfo : EIATTR_KPARAM_INFO
	.align		4
.L_90:
        /*0038*/ 	.byte	0x04, 0x17
        /*003a*/ 	.short	(.L_92 - .L_91)
.L_91:
        /*003c*/ 	.word	0x00000000
        /*0040*/ 	.short	0x0001
        /*0042*/ 	.short	0x0004
        /*0044*/ 	.byte	0x00, 0xf0, 0x11, 0x00


	//----- nvinfo : EIATTR_KPARAM_INFO
	.align		4
.L_92:
        /*0048*/ 	.byte	0x04, 0x17
        /*004a*/ 	.short	(.L_94 - .L_93)
.L_93:
        /*004c*/ 	.word	0x00000000
        /*0050*/ 	.short	0x0000
        /*0052*/ 	.short	0x0000
        /*0054*/ 	.byte	0x00, 0xf0, 0x11, 0x00


	//----- nvinfo : EIATTR_SPARSE_MMA_MASK
	.align		4
.L_94:
        /*0058*/ 	.byte	0x03, 0x50
        /*005a*/ 	.short	0x0000


	//----- nvinfo : EIATTR_MAXREG_COUNT
	.align		4
        /*005c*/ 	.byte	0x03, 0x1b
        /*005e*/ 	.short	0x00ff


	//----- nvinfo : EIATTR_MERCURY_ISA_VERSION
	.align		4
        /*0060*/ 	.byte	0x03, 0x5f
        /*0062*/ 	.short	0x0101


	//----- nvinfo : EIATTR_VRC_CTA_INIT_COUNT
	.align		4
        /*0064*/ 	.byte	0x02, 0x4a
	.zero		1
	.zero		1


	//----- nvinfo : EIATTR_EXIT_INSTR_OFFSETS
	.align		4
        /*0068*/ 	.byte	0x04, 0x1c
        /*006a*/ 	.short	(.L_96 - .L_95)


	//   ....[0]....
.L_95:
        /*006c*/ 	.word	0x000001f0


	//   ....[1]....
        /*0070*/ 	.word	0x000007c0


	//   ....[2]....
        /*0074*/ 	.word	0x00000a70


	//   ....[3]....
        /*0078*/ 	.word	0x00000c10


	//   ....[4]....
        /*007c*/ 	.word	0x00000cf0


	//   ....[5]....
        /*0080*/ 	.word	0x00000d10


	//   ....[6]....
        /*0084*/ 	.word	0x000011b0


	//   ....[7]....
        /*0088*/ 	.word	0x00001460


	//   ....[8]....
        /*008c*/ 	.word	0x000015e0


	//   ....[9]....
        /*0090*/ 	.word	0x00001610


	//   ....[10]....
        /*0094*/ 	.word	0x00001690


	//----- nvinfo : EIATTR_MAX_THREADS
	.align		4
.L_96:
        /*0098*/ 	.byte	0x04, 0x05
        /*009a*/ 	.short	(.L_98 - .L_97)
.L_97:
        /*009c*/ 	.word	0x00000080
        /*00a0*/ 	.word	0x00000001
        /*00a4*/ 	.word	0x00000001


	//----- nvinfo : EIATTR_CRS_STACK_SIZE
	.align		4
.L_98:
        /*00a8*/ 	.byte	0x04, 0x1e
        /*00aa*/ 	.short	(.L_100 - .L_99)
.L_99:
        /*00ac*/ 	.word	0x00000000


	//----- nvinfo : EIATTR_CBANK_PARAM_SIZE
	.align		4
.L_100:
        /*00b0*/ 	.byte	0x03, 0x19
        /*00b2*/ 	.short	0x0028


	//----- nvinfo : EIATTR_PARAM_CBANK
	.align		4
        /*00b4*/ 	.byte	0x04, 0x0a
        /*00b6*/ 	.short	(.L_102 - .L_101)
	.align		4
.L_101:
        /*00b8*/ 	.word	index@(.nv.constant0._ZN3cub18CUB_300001_SM_10006detail9transform16transform_kernelINS2_10policy_hubILb1EN4cuda3std3__45tupleIJN6thrust24THRUST_300001_SM_1000_NS6detail15normal_iteratorINSA_10device_ptrIfEEEEEEEE10policy1000Ei13scale_functorSF_JPfEEEvT0_iT1_T2_DpNS2_10kernel_argIT3_EE)
        /*00bc*/ 	.short	0x0380
        /*00be*/ 	.short	0x0028


	//----- nvinfo : EIATTR_SW_WAR
	.align		4
.L_102:
        /*00c0*/ 	.byte	0x04, 0x36
        /*00c2*/ 	.short	(.L_104 - .L_103)
.L_103:
        /*00c4*/ 	.word	0x00000008
.L_104:


//--------------------- .nv.info._ZN3cub18CUB_300001_SM_10006detail11EmptyKernelIvEEvv --------------------------
	.section	.nv.info._ZN3cub18CUB_300001_SM_10006detail11EmptyKernelIvEEvv,"",@"SHT_CUDA_INFO"
	.sectionflags	@""
	.align	4


	//----- nvinfo : EIATTR_CUDA_API_VERSION
	.align		4
        /*0000*/ 	.byte	0x04, 0x37
        /*0002*/ 	.short	(.L_106 - .L_105)
.L_105:
        /*0004*/ 	.word	0x00000082


	//----- nvinfo : EIATTR_SPARSE_MMA_MASK
	.align		4
.L_106:
        /*0008*/ 	.byte	0x03, 0x50
        /*000a*/ 	.short	0x0000


	//----- nvinfo : EIATTR_MAXREG_COUNT
	.align		4
        /*000c*/ 	.byte	0x03, 0x1b
        /*000e*/ 	.short	0x00ff


	//----- nvinfo : EIATTR_MERCURY_ISA_VERSION
	.align		4
        /*0010*/ 	.byte	0x03, 0x5f
        /*0012*/ 	.short	0x0101


	//----- nvinfo : EIATTR_VRC_CTA_INIT_COUNT
	.align		4
        /*0014*/ 	.byte	0x02, 0x4a
	.zero		1
	.zero		1


	//----- nvinfo : EIATTR_EXIT_INSTR_OFFSETS
	.align		4
        /*0018*/ 	.byte	0x04, 0x1c
        /*001a*/ 	.short	(.L_108 - .L_107)


	//   ....[0]....
.L_107:
        /*001c*/ 	.word	0x00000010


	//----- nvinfo : EIATTR_SW_WAR
	.align		4
.L_108:
        /*0020*/ 	.byte	0x04, 0x36
        /*0022*/ 	.short	(.L_110 - .L_109)
.L_109:
        /*0024*/ 	.word	0x00000008
.L_110:


//--------------------- .nv.callgraph             --------------------------
	.section	.nv.callgraph,"",@"SHT_CUDA_CALLGRAPH"
	.align	4
	.sectionentsize	8
	.align		4
        /*0000*/ 	.word	0x00000000
	.align		4
        /*0004*/ 	.word	0xffffffff
	.align		4
        /*0008*/ 	.word	0x00000000
	.align		4
        /*000c*/ 	.word	0xfffffffe
	.align		4
        /*0010*/ 	.word	0x00000000
	.align		4
        /*0014*/ 	.word	0xfffffffd
	.align		4
        /*0018*/ 	.word	0x00000000
	.align		4
        /*001c*/ 	.word	0xfffffffc


//--------------------- .nv.constant4             --------------------------
	.section	.nv.constant4,"a",@progbits
	.align	8
	.align		8
.nv.constant4:
        /*0000*/ 	.dword	_ZN34_INTERNAL_5dedbba4_4_k_cu_e806fa174cuda3std3__45__cpo5beginE
	.align		8
        /*0008*/ 	.dword	_ZN34_INTERNAL_5dedbba4_4_k_cu_e806fa174cuda3std3__45__cpo3endE
	.align		8
        /*0010*/ 	.dword	_ZN34_INTERNAL_5dedbba4_4_k_cu_e806fa174cuda3std3__45__cpo6cbeginE
	.align		8
        /*0018*/ 	.dword	_ZN34_INTERNAL_5dedbba4_4_k_cu_e806fa174cuda3std3__45__cpo4cendE
	.align		8
        /*0020*/ 	.dword	_ZN34_INTERNAL_5dedbba4_4_k_cu_e806fa174cuda3std3__45__cpo6rbeginE
	.align		8
        /*0028*/ 	.dword	_ZN34_INTERNAL_5dedbba4_4_k_cu_e806fa174cuda3std3__45__cpo4rendE
	.align		8
        /*0030*/ 	.dword	_ZN34_INTERNAL_5dedbba4_4_k_cu_e806fa174cuda3std3__45__cpo7crbeginE
	.align		8
        /*0038*/ 	.dword	_ZN34_INTERNAL_5dedbba4_4_k_cu_e806fa174cuda3std3__45__cpo5crendE
	.align		8
        /*0040*/ 	.dword	_ZN34_INTERNAL_5dedbba4_4_k_cu_e806fa174cuda3std3__436_GLOBAL__N__5dedbba4_4_k_cu_e806fa176ignoreE
	.align		8
        /*0048*/ 	.dword	_ZN34_INTERNAL_5dedbba4_4_k_cu_e806fa174cuda3std3__419piecewise_constructE
	.align		8
        /*0050*/ 	.dword	_ZN34_INTERNAL_5dedbba4_4_k_cu_e806fa174cuda3std3__48in_placeE
	.align		8
        /*0058*/ 	.dword	_ZN34_INTERNAL_5dedbba4_4_k_cu_e806fa174cuda3std3__420unreachable_sentinelE
	.align		8
        /*0060*/ 	.dword	_ZN34_INTERNAL_5dedbba4_4_k_cu_e806fa174cuda3std3__47nulloptE
	.align		8
        /*0068*/ 	.dword	_ZN34_INTERNAL_5dedbba4_4_k_cu_e806fa174cuda3std3__48unexpectE
	.align		8
        /*0070*/ 	.dword	_ZN34_INTERNAL_5dedbba4_4_k_cu_e806fa174cuda3std6ranges3__45__cpo4swapE
	.align		8
        /*0078*/ 	.dword	_ZN34_INTERNAL_5dedbba4_4_k_cu_e806fa174cuda3std6ranges3__45__cpo9iter_moveE
	.align		8
        /*0080*/ 	.dword	_ZN34_INTERNAL_5dedbba4_4_k_cu_e806fa174cuda3std6ranges3__45__cpo5beginE
	.align		8
        /*0088*/ 	.dword	_ZN34_INTERNAL_5dedbba4_4_k_cu_e806fa174cuda3std6ranges3__45__cpo3endE
	.align		8
        /*0090*/ 	.dword	_ZN34_INTERNAL_5dedbba4_4_k_cu_e806fa174cuda3std6ranges3__45__cpo6cbeginE
	.align		8
        /*0098*/ 	.dword	_ZN34_INTERNAL_5dedbba4_4_k_cu_e806fa174cuda3std6ranges3__45__cpo4cendE
	.align		8
        /*00a0*/ 	.dword	_ZN34_INTERNAL_5dedbba4_4_k_cu_e806fa174cuda3std6ranges3__45__cpo7advanceE
	.align		8
        /*00a8*/ 	.dword	_ZN34_INTERNAL_5dedbba4_4_k_cu_e806fa174cuda3std6ranges3__45__cpo9iter_swapE
	.align		8
        /*00b0*/ 	.dword	_ZN34_INTERNAL_5dedbba4_4_k_cu_e806fa174cuda3std6ranges3__45__cpo4nextE
	.align		8
        /*00b8*/ 	.dword	_ZN34_INTERNAL_5dedbba4_4_k_cu_e806fa174cuda3std6ranges3__45__cpo4prevE
	.align		8
        /*00c0*/ 	.dword	_ZN34_INTERNAL_5dedbba4_4_k_cu_e806fa174cuda3std6ranges3__45__cpo4dataE
	.align		8
        /*00c8*/ 	.dword	_ZN34_INTERNAL_5dedbba4_4_k_cu_e806fa174cuda3std6ranges3__45__cpo5cdataE
	.align		8
        /*00d0*/ 	.dword	_ZN34_INTERNAL_5dedbba4_4_k_cu_e806fa174cuda3std6ranges3__45__cpo4sizeE
	.align		8
        /*00d8*/ 	.dword	_ZN34_INTERNAL_5dedbba4_4_k_cu_e806fa174cuda3std6ranges3__45__cpo5ssizeE
	.align		8
        /*00e0*/ 	.dword	_ZN34_INTERNAL_5dedbba4_4_k_cu_e806fa174cuda3std6ranges3__45__cpo8distanceE
	.align		8
        /*00e8*/ 	.dword	_ZN34_INTERNAL_5dedbba4_4_k_cu_e806fa176thrust24THRUST_300001_SM_1000_NS8cuda_cub3parE
	.align		8
        /*00f0*/ 	.dword	_ZN34_INTERNAL_5dedbba4_4_k_cu_e806fa176thrust24THRUST_300001_SM_1000_NS8cuda_cub10par_nosyncE
	.align		8
        /*00f8*/ 	.dword	_ZN34_INTERNAL_5dedbba4_4_k_cu_e806fa176thrust24THRUST_300001_SM_1000_NS6system6detail10sequential3seqE
	.align		8
        /*0100*/ 	.dword	_ZN34_INTERNAL_5dedbba4_4_k_cu_e806fa176thrust24THRUST_300001_SM_1000_NS12placeholders2_1E
	.align		8
        /*0108*/ 	.dword	_ZN34_INTERNAL_5dedbba4_4_k_cu_e806fa176thrust24THRUST_300001_SM_1000_NS12placeholders2_2E
	.align		8
        /*0110*/ 	.dword	_ZN34_INTERNAL_5dedbba4_4_k_cu_e806fa176thrust24THRUST_300001_SM_1000_NS12placeholders2_3E
	.align		8
        /*0118*/ 	.dword	_ZN34_INTERNAL_5dedbba4_4_k_cu_e806fa176thrust24THRUST_300001_SM_1000_NS12placeholders2_4E
	.align		8
        /*0120*/ 	.dword	_ZN34_INTERNAL_5dedbba4_4_k_cu_e806fa176thrust24THRUST_300001_SM_1000_NS12placeholders2_5E
	.align		8
        /*0128*/ 	.dword	_ZN34_INTERNAL_5dedbba4_4_k_cu_e806fa176thrust24THRUST_300001_SM_1000_NS12placeholders2_6E
	.align		8
        /*0130*/ 	.dword	_ZN34_INTERNAL_5dedbba4_4_k_cu_e806fa176thrust24THRUST_300001_SM_1000_NS12placeholders2_7E
	.align		8
        /*0138*/ 	.dword	_ZN34_INTERNAL_5dedbba4_4_k_cu_e806fa176thrust24THRUST_300001_SM_1000_NS12placeholders2_8E
	.align		8
        /*0140*/ 	.dword	_ZN34_INTERNAL_5dedbba4_4_k_cu_e806fa176thrust24THRUST_300001_SM_1000_NS12placeholders2_9E
	.align		8
        /*0148*/ 	.dword	_ZN34_INTERNAL_5dedbba4_4_k_cu_e806fa176thrust24THRUST_300001_SM_1000_NS12placeholders3_10E
	.align		8
        /*0150*/ 	.dword	_ZN34_INTERNAL_5dedbba4_4_k_cu_e806fa176thrust24THRUST_300001_SM_1000_NS3seqE


//--------------------- .text._ZN3cub18CUB_300001_SM_10006detail9transform16transform_kernelINS2_10policy_hubILb1EN4cuda3std3__45tupleIJN6thrust24THRUST_300001_SM_1000_NS6detail15normal_iteratorINSA_10device_ptrIfEEEEEEEE10policy1000El13scale_functorSF_JPfEEEvT0_iT1_T2_DpNS2_10kernel_argIT3_EE --------------------------
	.section	.text._ZN3cub18CUB_300001_SM_10006detail9transform16transform_kernelINS2_10policy_hubILb1EN4cuda3std3__45tupleIJN6thrust24THRUST_300001_SM_1000_NS6detail15normal_iteratorINSA_10device_ptrIfEEEEEEEE10policy1000El13scale_functorSF_JPfEEEvT0_iT1_T2_DpNS2_10kernel_argIT3_EE,"ax",@progbits
	.align	128
        .global         _ZN3cub18CUB_300001_SM_10006detail9transform16transform_kernelINS2_10policy_hubILb1EN4cuda3std3__45tupleIJN6thrust24THRUST_300001_SM_1000_NS6detail15normal_iteratorINSA_10device_ptrIfEEEEEEEE10policy1000El13scale_functorSF_JPfEEEvT0_iT1_T2_DpNS2_10kernel_argIT3_EE
        .type           _ZN3cub18CUB_300001_SM_10006detail9transform16transform_kernelINS2_10policy_hubILb1EN4cuda3std3__45tupleIJN6thrust24THRUST_300001_SM_1000_NS6detail15normal_iteratorINSA_10device_ptrIfEEEEEEEE10policy1000El13scale_functorSF_JPfEEEvT0_iT1_T2_DpNS2_10kernel_argIT3_EE,@function
        .size           _ZN3cub18CUB_300001_SM_10006detail9transform16transform_kernelINS2_10policy_hubILb1EN4cuda3std3__45tupleIJN6thrust24THRUST_300001_SM_1000_NS6detail15normal_iteratorINSA_10device_ptrIfEEEEEEEE10policy1000El13scale_functorSF_JPfEEEvT0_iT1_T2_DpNS2_10kernel_argIT3_EE,(.L_x_33 - _ZN3cub18CUB_300001_SM_10006detail9transform16transform_kernelINS2_10policy_hubILb1EN4cuda3std3__45tupleIJN6thrust24THRUST_300001_SM_1000_NS6detail15normal_iteratorINSA_10device_ptrIfEEEEEEEE10policy1000El13scale_functorSF_JPfEEEvT0_iT1_T2_DpNS2_10kernel_argIT3_EE)
        .other          _ZN3cub18CUB_300001_SM_10006detail9transform16transform_kernelINS2_10policy_hubILb1EN4cuda3std3__45tupleIJN6thrust24THRUST_300001_SM_1000_NS6detail15normal_iteratorINSA_10device_ptrIfEEEEEEEE10policy1000El13scale_functorSF_JPfEEEvT0_iT1_T2_DpNS2_10kernel_argIT3_EE,@"STO_CUDA_ENTRY STV_DEFAULT"
_ZN3cub18CUB_300001_SM_10006detail9transform16transform_kernelINS2_10policy_hubILb1EN4cuda3std3__45tupleIJN6thrust24THRUST_300001_SM_1000_NS6detail15normal_iteratorINSA_10device_ptrIfEEEEEEEE10policy1000El13scale_functorSF_JPfEEEvT0_iT1_T2_DpNS2_10kernel_argIT3_EE:
.text._ZN3cub18CUB_300001_SM_10006detail9transform16transform_kernelINS2_10policy_hubILb1EN4cuda3std3__45tupleIJN6thrust24THRUST_300001_SM_1000_NS6detail15normal_iteratorINSA_10device_ptrIfEEEEEEEE10policy1000El13scale_functorSF_JPfEEEvT0_iT1_T2_DpNS2_10kernel_argIT3_EE:
[----:B------:R-:W-:Y:S08]  /*0000*/  LDC R1, c[0x0][0x37c] ;  /* 0x0000df00ff017b82 */ /* 0x000ff00000000800 */
[----:B------:R-:W0:Y:S01]  /*0010*/  LDC R0, c[0x0][0x388] ;  /* 0x0000e200ff007b82 */ /* 0x000e220000000800 */
[----:B------:R-:W1:Y:S01]  /*0020*/  LDCU.64 UR6, c[0x0][0x380] ;  /* 0x00007000ff0677ac */ /* 0x000e620008000a00 */
[----:B------:R-:W2:Y:S01]  /*0030*/  S2R R7, SR_TID.X ;  /* 0x0000000000077919 */ /* 0x000ea20000002100 */
[----:B------:R-:W-:Y:S05]  /*0040*/  BSSY.RECONVERGENT B0, `(.L_x_0) ;  /* 0x000001a000007945 */ /* 0x000fea0003800200 */
[----:B------:R-:W3:Y:S01]  /*0050*/  S2UR UR4, SR_CTAID.X ;  /* 0x00000000000479c3 */ /* 0x000ee20000002500 */
[----:B0-----:R-:W-:-:S04]  /*0060*/  SHF.L.U32 R5, R0, 0x7, RZ ;  /* 0x0000000700057819 */ /* 0x001fc800000006ff */
[----:B------:R-:W-:Y:S01]  /*0070*/  SHF.R.S32.HI R4, RZ, 0x1f, R5 ;  /* 0x0000001fff047819 */ /* 0x000fe20000011405 */
[----:B---3--:R-:W-:Y:S01]  /*0080*/  IMAD.WIDE.U32 R2, R5, UR4, RZ ;  /* 0x0000000405027c25 */ /* 0x008fe2000f8e00ff */
[----:B--2---:R-:W-:-:S03]  /*0090*/  SHF.L.U32 R11, R7, 0x7, RZ ;  /* 0x00000007070b7819 */ /* 0x004fc600000006ff */
[----:B------:R-:W-:Y:S01]  /*00a0*/  IMAD R13, R4, UR4, RZ ;  /* 0x00000004040d7c24 */ /* 0x000fe2000f8e02ff */
[----:B-1----:R-:W-:-:S04]  /*00b0*/  IADD3 R6, P1, PT, -R2, UR6, RZ ;  /* 0x0000000602067c10 */ /* 0x002fc8000ff3e1ff */
[----:B------:R-:W-:Y:S02]  /*00c0*/  IADD3 R13, PT, PT, R3, R13, RZ ;  /* 0x0000000d030d7210 */ /* 0x000fe40007ffe0ff */
[----:B------:R-:W-:Y:S02]  /*00d0*/  ISETP.LT.U32.AND P0, PT, R6, R5, PT ;  /* 0x000000050600720c */ /* 0x000fe40003f01070 */
[----:B------:R-:W-:-:S04]  /*00e0*/  IADD3.X R9, PT, PT, ~R13, UR7, RZ, P1, !PT ;  /* 0x000000070d097c10 */ /* 0x000fc80008ffe5ff */
[----:B------:R-:W-:-:S04]  /*00f0*/  ISETP.LT.AND.EX P0, PT, R9, R4, PT, P0 ;  /* 0x000000040900720c */ /* 0x000fc80003f01300 */
[----:B------:R-:W-:-:S04]  /*0100*/  SEL R6, R6, R5, P0 ;  /* 0x0000000506067207 */ /* 0x000fc80000000000 */
[----:B------:R-:W-:-:S04]  /*0110*/  SHF.L.U32 R4, R6, 0x2, RZ ;  /* 0x0000000206047819 */ /* 0x000fc800000006ff */
[----:B------:R-:W-:-:S13]  /*0120*/  ISETP.GE.AND P0, PT, R11, R4, PT ;  /* 0x000000040b00720c */ /* 0x000fda0003f06270 */
[----:B------:R-:W-:Y:S05]  /*0130*/  @P0 BRA `(.L_x_1) ;  /* 0x0000000000280947 */ /* 0x000fea0003800000 */
[----:B------:R-:W0:Y:S02]  /*0140*/  LDC.64 R8, c[0x0][0x3a0] ;  /* 0x0000e800ff087b82 */ /* 0x000e240000000a00 */
[----:B0-----:R-:W-:-:S04]  /*0150*/  LEA R8, P0, R2, R8, 0x2 ;  /* 0x0000000802087211 */ /* 0x001fc800078010ff */
[----:B------:R-:W-:-:S03]  /*0160*/  LEA.HI.X R9, R2, R9, R13, 0x2, P0 ;  /* 0x0000000902097211 */ /* 0x000fc600000f140d */
[----:B------:R-:W-:-:S07]  /*0170*/  IMAD.WIDE.U32 R8, R7, 0x80, R8 ;  /* 0x0000008007087825 */ /* 0x000fce00078e0008 */
.L_x_2:
[----:B------:R-:W-:Y:S01]  /*0180*/  IADD3 R11, PT, PT, R11, 0x4000, RZ ;  /* 0x000040000b0b7810 */ /* 0x000fe20007ffe0ff */
[----:B------:R0:W-:Y:S03]  /*0190*/  CCTL.E.PF2 [R8] ;  /* 0x000000000800798f */ /* 0x0001e60000800100 */
[----:B------:R-:W-:Y:S02]  /*01a0*/  ISETP.GE.AND P0, PT, R11, R4, PT ;  /* 0x000000040b00720c */ /* 0x000fe40003f06270 */
[----:B0-----:R-:W-:-:S04]  /*01b0*/  IADD3 R8, P1, PT, R8, 0x4000, RZ ;  /* 0x0000400008087810 */ /* 0x001fc80007f3e0ff */
[----:B------:R-:W-:-:S07]  /*01c0*/  IADD3.X R9, PT, PT, RZ, R9, RZ, P1, !PT ;  /* 0x00000009ff097210 */ /* 0x000fce0000ffe4ff */
[----:B------:R-:W-:Y:S05]  /*01d0*/  @!P0 BRA `(.L_x_2) ;  /* 0xfffffffc00e88947 */ /* 0x000fea000383ffff */
.L_x_1:
[----:B------:R-:W-:Y:S05]  /*01e0*/  BSYNC.RECONVERGENT B0 ;  /* 0x0000000000007941 */ /* 0x000fea0003800200 */
.L_x_0:
[----:B------:R-:W0:Y:S01]  /*01f0*/  LDCU.64 UR8, c[0x0][0x3a0] ;  /* 0x00007400ff0877ac */ /* 0x000e220008000a00 */
[----:B------:R-:W-:Y:S02]  /*0200*/  ISETP.NE.AND P0, PT, R5, R6, PT ;  /* 0x000000060500720c */ /* 0x000fe40003f05270 */
[C---:B------:R-:W-:Y:S01]  /*0210*/  SHF.L.U32 R3, R2.reuse, 0x2, RZ ;  /* 0x0000000202037819 */ /* 0x040fe200000006ff */
[----:B------:R-:W1:Y:S01]  /*0220*/  LDCU.64 UR6, c[0x0][0x398] ;  /* 0x00007300ff0677ac */ /* 0x000e620008000a00 */
[----:B------:R-:W-:Y:S01]  /*0230*/  SHF.L.U64.HI R8, R2, 0x2, R13 ;  /* 0x0000000202087819 */ /* 0x000fe2000001020d */
[----:B------:R-:W2:Y:S01]  /*0240*/  LDCU.64 UR4, c[0x0][0x358] ;  /* 0x00006b00ff0477ac */ /* 0x000ea20008000a00 */
[C---:B0-----:R-:W-:Y:S02]  /*0250*/  IADD3 R4, P1, PT, R3.reuse, UR8, RZ ;  /* 0x0000000803047c10 */ /* 0x041fe4000ff3e0ff */
[----:B-1----:R-:W-:Y:S02]  /*0260*/  IADD3 R2, P2, PT, R3, UR6, RZ ;  /* 0x0000000603027c10 */ /* 0x002fe4000ff5e0ff */
[----:B------:R-:W-:-:S02]  /*0270*/  IADD3.X R5, PT, PT, R8, UR9, RZ, P1, !PT ;  /* 0x0000000908057c10 */ /* 0x000fc40008ffe4ff */
[----:B------:R-:W-:Y:S01]  /*0280*/  IADD3.X R3, PT, PT, R8, UR7, RZ, P2, !PT ;  /* 0x0000000708037c10 */ /* 0x000fe200097fe4ff */
[----:B--2---:R-:W-:Y:S08]  /*0290*/  @!P0 BRA `(.L_x_3) ;  /* 0x0000000c00b88947 */ /* 0x004ff00003800000 */
[----:B------:R-:W-:-:S13]  /*02a0*/  ISETP.GE.AND P0, PT, R0, 0x1, PT ;  /* 0x000000010000780c */ /* 0x000fda0003f06270 */
[----:B------:R-:W-:Y:S05]  /*02b0*/  @!P0 EXIT ;  /* 0x000000000000894d */ /* 0x000fea0003800000 */
[C---:B------:R-:W-:Y:S01]  /*02c0*/  ISETP.GE.U32.AND P0, PT, R0.reuse, 0x8, PT ;  /* 0x000000080000780c */ /* 0x040fe20003f06070 */
[----:B------:R-:W-:Y:S01]  /*02d0*/  HFMA2 R8, -RZ, RZ, 0, 0 ;  /* 0x00000000ff087431 */ /* 0x000fe200000001ff */
[----:B------:R-:W-:-:S11]  /*02e0*/  LOP3.LUT R16, R0, 0x7, RZ, 0xc0, !PT ;  /* 0x0000000700107812 */ /* 0x000fd600078ec0ff */
[----:B------:R-:W-:Y:S05]  /*02f0*/  @!P0 BRA `(.L_x_4) ;  /* 0x0000000800448947 */ /* 0x000fea0003800000 */
[----:B------:R-:W-:-:S13]  /*0300*/  ISETP.GE.AND P0, PT, R7, R6, PT ;  /* 0x000000060700720c */ /* 0x000fda0003f06270 */
[C---:B------:R-:W-:Y:S01]  /*0310*/  @!P0 IMAD.WIDE.U32 R8, R7.reuse, 0x4, R4 ;  /* 0x0000000407088825 */ /* 0x040fe200078e0004 */
[----:B------:R-:W0:Y:S05]  /*0320*/  @!P0 LDC R11, c[0x0][0x38c] ;  /* 0x0000e300ff0b8b82 */ /* 0x000e2a0000000800 */
[----:B------:R-:W0:Y:S01]  /*0330*/  @!P0 LDG.E R8, desc[UR4][R8.64] ;  /* 0x0000000408088981 */ /* 0x000e22000c1e1900 */
[C---:B------:R-:W-:Y:S01]  /*0340*/  IADD3 R13, PT, PT, R7.reuse, 0x80, RZ ;  /* 0x00000080070d7810 */ /* 0x040fe20007ffe0ff */
[----:B------:R-:W-:Y:S01]  /*0350*/  @!P0 IMAD.WIDE.U32 R14, R7, 0x4, R2 ;  /* 0x00000004070e8825 */ /* 0x000fe200078e0002 */
[----:B------:R-:W1:Y:S02]  /*0360*/  @!P0 LDC R17, c[0x0][0x390] ;  /* 0x0000e400ff118b82 */ /* 0x000e640000000800 */
[----:B------:R-:W-:-:S13]  /*0370*/  ISETP.GE.AND P1, PT, R13, R6, PT ;  /* 0x000000060d00720c */ /* 0x000fda0003f26270 */
[----:B------:R-:W2:Y:S08]  /*0380*/  @!P1 LDC R19, c[0x0][0x38c] ;  /* 0x0000e300ff139b82 */ /* 0x000eb00000000800 */
[----:B------:R-:W3:Y:S01]  /*0390*/  @!P1 LDC R21, c[0x0][0x390] ;  /* 0x0000e400ff159b82 */ /* 0x000ee20000000800 */
[----:B0-----:R-:W-:-:S04]  /*03a0*/  @!P0 FADD R10, R8, R11 ;  /* 0x0000000b080a8221 */ /* 0x001fc80000000000 */
[----:B-1----:R-:W-:Y:S01]  /*03b0*/  @!P0 FMUL R17, R10, R17 ;  /* 0x000000110a118220 */ /* 0x002fe20000400000 */
[----:B------:R-:W-:-:S04]  /*03c0*/  IMAD.WIDE R10, R13, 0x4, R4 ;  /* 0x000000040d0a7825 */ /* 0x000fc800078e0204 */
[----:B------:R0:W-:Y:S04]  /*03d0*/  @!P0 STG.E desc[UR4][R14.64], R17 ;  /* 0x000000110e008986 */ /* 0x0001e8000c101904 */
[----:B------:R-:W2:Y:S01]  /*03e0*/  @!P1 LDG.E R12, desc[UR4][R10.64] ;  /* 0x000000040a0c9981 */ /* 0x000ea2000c1e1900 */
[----:B------:R-:W-:-:S04]  /*03f0*/  IADD3 R9, PT, PT, R7, 0x100, RZ ;  /* 0x0000010007097810 */ /* 0x000fc80007ffe0ff */
[----:B------:R-:W-:-:S13]  /*0400*/  ISETP.GE.AND P0, PT, R9, R6, PT ;  /* 0x000000060900720c */ /* 0x000fda0003f06270 */
[----:B0-----:R-:W0:Y:S01]  /*0410*/  @!P0 LDC R17, c[0x0][0x38c] ;  /* 0x0000e300ff118b82 */ /* 0x001e220000000800 */
[----:B--2---:R-:W-:Y:S01]  /*0420*/  @!P1 FADD R8, R12, R19 ;  /* 0x000000130c089221 */ /* 0x004fe20000000000 */
[----:B------:R-:W-:-:S06]  /*0430*/  IMAD.WIDE R12, R13, 0x4, R2 ;  /* 0x000000040d0c7825 */ /* 0x000fcc00078e0202 */
[----:B------:R-:W1:Y:S01]  /*0440*/  @!P0 LDC R19, c[0x0][0x390] ;  /* 0x0000e400ff138b82 */ /* 0x000e620000000800 */
[----:B---3--:R-:W-:-:S05]  /*0450*/  @!P1 FMUL R9, R8, R21 ;  /* 0x0000001508099220 */ /* 0x008fca0000400000 */
[----:B------:R2:W-:Y:S04]  /*0460*/  @!P1 STG.E desc[UR4][R12.64], R9 ;  /* 0x000000090c009986 */ /* 0x0005e8000c101904 */
[----:B------:R-:W0:Y:S01]  /*0470*/  @!P0 LDG.E R8, desc[UR4][R10.64+0x200] ;  /* 0x000200040a088981 */ /* 0x000e22000c1e1900 */
[----:B------:R-:W-:-:S04]  /*0480*/  IADD3 R15, PT, PT, R7, 0x180, RZ ;  /* 0x00000180070f7810 */ /* 0x000fc80007ffe0ff */
[----:B------:R-:W-:Y:S01]  /*0490*/  ISETP.GE.AND P1, PT, R15, R6, PT ;  /* 0x000000060f00720c */ /* 0x000fe20003f26270 */
[----:B0-----:R-:W-:-:S12]  /*04a0*/  @!P0 FADD R8, R8, R17 ;  /* 0x0000001108088221 */ /* 0x001fd80000000000 */
[----:B------:R-:W0:Y:S01]  /*04b0*/  @!P1 LDC R17, c[0x0][0x38c] ;  /* 0x0000e300ff119b82 */ /* 0x000e220000000800 */
[----:B-1----:R-:W-:-:S05]  /*04c0*/  @!P0 FMUL R15, R8, R19 ;  /* 0x00000013080f8220 */ /* 0x002fca0000400000 */
[----:B------:R1:W-:Y:S02]  /*04d0*/  @!P0 STG.E desc[UR4][R12.64+0x200], R15 ;  /* 0x0002000f0c008986 */ /* 0x0003e4000c101904 */
[----:B------:R-:W3:Y:S02]  /*04e0*/  @!P1 LDC R19, c[0x0][0x390] ;  /* 0x0000e400ff139b82 */ /* 0x000ee40000000800 */
[----:B------:R-:W0:Y:S01]  /*04f0*/  @!P1 LDG.E R8, desc[UR4][R10.64+0x400] ;  /* 0x000400040a089981 */ /* 0x000e22000c1e1900 */
[----:B--2---:R-:W-:-:S04]  /*0500*/  IADD3 R9, PT, PT, R7, 0x200, RZ ;  /* 0x0000020007097810 */ /* 0x004fc80007ffe0ff */
[----:B------:R-:W-:Y:S01]  /*0510*/  ISETP.GE.AND P0, PT, R9, R6, PT ;  /* 0x000000060900720c */ /* 0x000fe20003f06270 */
[----:B0-----:R-:W-:-:S12]  /*0520*/  @!P1 FADD R8, R8, R17 ;  /* 0x0000001108089221 */ /* 0x001fd80000000000 */
[----:B------:R-:W0:Y:S01]  /*0530*/  @!P0 LDC R17, c[0x0][0x38c] ;  /* 0x0000e300ff118b82 */ /* 0x000e220000000800 */
[----:B---3--:R-:W-:-:S05]  /*0540*/  @!P1 FMUL R9, R8, R19 ;  /* 0x0000001308099220 */ /* 0x008fca0000400000 */
[----:B------:R2:W-:Y:S02]  /*0550*/  @!P1 STG.E desc[UR4][R12.64+0x400], R9 ;  /* 0x000400090c009986 */ /* 0x0005e4000c101904 */
[----:B------:R-:W3:Y:S02]  /*0560*/  @!P0 LDC R19, c[0x0][0x390] ;  /* 0x0000e400ff138b82 */ /* 0x000ee40000000800 */
[----:B------:R-:W0:Y:S01]  /*0570*/  @!P0 LDG.E R8, desc[UR4][R10.64+0x600] ;  /* 0x000600040a088981 */ /* 0x000e22000c1e1900 */
[----:B-1----:R-:W-:-:S04]  /*0580*/  IADD3 R15, PT, PT, R7, 0x280, RZ ;  /* 0x00000280070f7810 */ /* 0x002fc80007ffe0ff */
[----:B------:R-:W-:Y:S01]  /*0590*/  ISETP.GE.AND P1, PT, R15, R6, PT ;  /* 0x000000060f00720c */ /* 0x000fe20003f26270 */
[----:B0-----:R-:W-:-:S12]  /*05a0*/  @!P0 FADD R8, R8, R17 ;  /* 0x0000001108088221 */ /* 0x001fd80000000000 */
[----:B------:R-:W0:Y:S01]  /*05b0*/  @!P1 LDC R17, c[0x0][0x38c] ;  /* 0x0000e300ff119b82 */ /* 0x000e220000000800 */
[----:B---3--:R-:W-:-:S05]  /*05c0*/  @!P0 FMUL R15, R8, R19 ;  /* 0x00000013080f8220 */ /* 0x008fca0000400000 */
        /* <DEDUP_REMOVED lines=12> */
[----:B------:R-:W-:-:S13]  /*0690*/  ISETP.GE.AND P1, PT, R15, R6, PT ;  /* 0x000000060f00720c */ /* 0x000fda0003f26270 */
[----:B--2---:R-:W1:Y:S01]  /*06a0*/  @!P1 LDC R9, c[0x0][0x390] ;  /* 0x0000e400ff099b82 */ /* 0x004e620000000800 */
[----:B0-----:R-:W-:-:S07]  /*06b0*/  @!P0 FADD R8, R8, R17 ;  /* 0x0000001108088221 */ /* 0x001fce0000000000 */
[----:B------:R-:W0:Y:S01]  /*06c0*/  @!P1 LDC R17, c[0x0][0x38c] ;  /* 0x0000e300ff119b82 */ /* 0x000e220000000800 */
[----:B---3--:R-:W-:-:S05]  /*06d0*/  @!P0 FMUL R15, R8, R19 ;  /* 0x00000013080f8220 */ /* 0x008fca0000400000 */
[----:B------:R2:W-:Y:S04]  /*06e0*/  @!P0 STG.E desc[UR4][R12.64+0xa00], R15 ;  /* 0x000a000f0c008986 */ /* 0x0005e8000c101904 */
[----:B------:R-:W0:Y:S02]  /*06f0*/  @!P1 LDG.E R8, desc[UR4][R10.64+0xc00] ;  /* 0x000c00040a089981 */ /* 0x000e24000c1e1900 */
[----:B0-----:R-:W-:-:S04]  /*0700*/  @!P1 FADD R8, R8, R17 ;  /* 0x0000001108089221 */ /* 0x001fc80000000000 */
[----:B-1----:R-:W-:Y:S01]  /*0710*/  @!P1 FMUL R9, R8, R9 ;  /* 0x0000000908099220 */ /* 0x002fe20000400000 */
[----:B------:R-:W-:-:S04]  /*0720*/  LOP3.LUT R8, R0, 0x7ffffff8, RZ, 0xc0, !PT ;  /* 0x7ffffff800087812 */ /* 0x000fc800078ec0ff */
[----:B------:R2:W-:Y:S01]  /*0730*/  @!P1 STG.E desc[UR4][R12.64+0xc00], R9 ;  /* 0x000c00090c009986 */ /* 0x0005e2000c101904 */
[----:B------:R-:W-:-:S13]  /*0740*/  ISETP.NE.AND P0, PT, R8, 0x8, PT ;  /* 0x000000080800780c */ /* 0x000fda0003f05270 */
[----:B--2---:R-:W-:Y:S05]  /*0750*/  @!P0 BRA `(.L_x_4) ;  /* 0x00000004002c8947 */ /* 0x004fea0003800000 */
[----:B------:R-:W-:Y:S01]  /*0760*/  MOV R0, 0x8 ;  /* 0x0000000800007802 */ /* 0x000fe20000000f00 */
[----:B------:R-:W0:Y:S01]  /*0770*/  LDCU UR6, c[0x0][0x38c] ;  /* 0x00007180ff0677ac */ /* 0x000e220008000800 */
[----:B------:R-:W1:Y:S05]  /*0780*/  LDCU UR7, c[0x0][0x390] ;  /* 0x00007200ff0777ac */ /* 0x000e6a0008000800 */
.L_x_7:
[----:B--2---:R-:W-:-:S04]  /*0790*/  LEA R9, R0, R7, 0x7 ;  /* 0x0000000700097211 */ /* 0x004fc800078e38ff */
[----:B------:R-:W-:-:S13]  /*07a0*/  ISETP.GE.AND P0, PT, R9, R6, PT ;  /* 0x000000060900720c */ /* 0x000fda0003f06270 */
[C---:B------:R-:W-:Y:S01]  /*07b0*/  @!P0 IMAD.WIDE.U32 R10, R9.reuse, 0x4, R4 ;  /* 0x00000004090a8825 */ /* 0x040fe200078e0004 */
[----:B------:R-:W2:Y:S05]  /*07c0*/  @!P0 LDC R13, c[0x0][0x38c] ;  /* 0x0000e300ff0d8b82 */ /* 0x000eaa0000000800 */
[----:B------:R-:W2:Y:S01]  /*07d0*/  @!P0 LDG.E R10, desc[UR4][R10.64] ;  /* 0x000000040a0a8981 */ /* 0x000ea2000c1e1900 */
[C---:B------:R-:W-:Y:S01]  /*07e0*/  IADD3 R19, PT, PT, R9.reuse, 0x80, RZ ;  /* 0x0000008009137810 */ /* 0x040fe20007ffe0ff */
[----:B------:R-:W-:Y:S01]  /*07f0*/  @!P0 IMAD.WIDE.U32 R14, R9, 0x4, R2 ;  /* 0x00000004090e8825 */ /* 0x000fe200078e0002 */
[----:B------:R-:W3:Y:S02]  /*0800*/  @!P0 LDC R23, c[0x0][0x390] ;  /* 0x0000e400ff178b82 */ /* 0x000ee40000000800 */
[----:B------:R-:W-:-:S13]  /*0810*/  ISETP.GE.AND P1, PT, R19, R6, PT ;  /* 0x000000061300720c */ /* 0x000fda0003f26270 */
[----:B------:R-:W4:Y:S01]  /*0820*/  @!P1 LDC R18, c[0x0][0x390] ;  /* 0x0000e400ff129b82 */ /* 0x000f220000000800 */
[----:B--2---:R-:W-:-:S07]  /*0830*/  @!P0 FADD R12, R10, R13 ;  /* 0x0000000d0a0c8221 */ /* 0x004fce0000000000 */
[----:B------:R-:W2:Y:S01]  /*0840*/  @!P1 LDC R10, c[0x0][0x38c] ;  /* 0x0000e300ff0a9b82 */ /* 0x000ea20000000800 */
[----:B---3--:R-:W-:Y:S01]  /*0850*/  @!P0 FMUL R23, R12, R23 ;  /* 0x000000170c178220 */ /* 0x008fe20000400000 */
[----:B------:R-:W-:-:S04]  /*0860*/  IMAD.WIDE R12, R19, 0x4, R4 ;  /* 0x00000004130c7825 */ /* 0x000fc800078e0204 */
[----:B------:R3:W-:Y:S04]  /*0870*/  @!P0 STG.E desc[UR4][R14.64], R23 ;  /* 0x000000170e008986 */ /* 0x0007e8000c101904 */
[----:B------:R-:W2:Y:S01]  /*0880*/  @!P1 LDG.E R17, desc[UR4][R12.64] ;  /* 0x000000040c119981 */ /* 0x000ea2000c1e1900 */
[----:B------:R-:W-:-:S04]  /*0890*/  IADD3 R11, PT, PT, R9, 0x100, RZ ;  /* 0x00000100090b7810 */ /* 0x000fc80007ffe0ff */
[----:B------:R-:W-:-:S13]  /*08a0*/  ISETP.GE.AND P0, PT, R11, R6, PT ;  /* 0x000000060b00720c */ /* 0x000fda0003f06270 */
[----:B---3--:R-:W3:Y:S01]  /*08b0*/  @!P0 LDC R14, c[0x0][0x38c] ;  /* 0x0000e300ff0e8b82 */ /* 0x008ee20000000800 */
[----:B--2---:R-:W-:Y:S01]  /*08c0*/  @!P1 FADD R17, R17, R10 ;  /* 0x0000000a11119221 */ /* 0x004fe20000000000 */
[----:B------:R-:W-:-:S04]  /*08d0*/  IMAD.WIDE R10, R19, 0x4, R2 ;  /* 0x00000004130a7825 */ /* 0x000fc800078e0202 */
[----:B----4-:R-:W-:Y:S02]  /*08e0*/  @!P1 FMUL R21, R17, R18 ;  /* 0x0000001211159220 */ /* 0x010fe40000400000 */
[----:B------:R-:W2:Y:S03]  /*08f0*/  @!P0 LDC R18, c[0x0][0x390] ;  /* 0x0000e400ff128b82 */ /* 0x000ea60000000800 */
[----:B------:R4:W-:Y:S04]  /*0900*/  @!P1 STG.E desc[UR4][R10.64], R21 ;  /* 0x000000150a009986 */ /* 0x0009e8000c101904 */
[----:B------:R-:W3:Y:S01]  /*0910*/  @!P0 LDG.E R17, desc[UR4][R12.64+0x200] ;  /* 0x000200040c118981 */ /* 0x000ee2000c1e1900 */
[----:B------:R-:W-:-:S04]  /*0920*/  IADD3 R15, PT, PT, R9, 0x180, RZ ;  /* 0x00000180090f7810 */ /* 0x000fc80007ffe0ff */
[----:B------:R-:W-:-:S13]  /*0930*/  ISETP.GE.AND P1, PT, R15, R6, PT ;  /* 0x000000060f00720c */ /* 0x000fda0003f26270 */
[----:B----4-:R-:W4:Y:S01]  /*0940*/  @!P1 LDC R21, c[0x0][0x390] ;  /* 0x0000e400ff159b82 */ /* 0x010f220000000800 */
[----:B---3--:R-:W-:-:S04]  /*0950*/  @!P0 FADD R17, R17, R14 ;  /* 0x0000000e11118221 */ /* 0x008fc80000000000 */
[----:B--2---:R-:W-:-:S03]  /*0960*/  @!P0 FMUL R19, R17, R18 ;  /* 0x0000001211138220 */ /* 0x004fc60000400000 */
[----:B------:R-:W2:Y:S02]  /*0970*/  @!P1 LDC R17, c[0x0][0x38c] ;  /* 0x0000e300ff119b82 */ /* 0x000ea40000000800 */
[----:B------:R3:W-:Y:S04]  /*0980*/  @!P0 STG.E desc[UR4][R10.64+0x200], R19 ;  /* 0x000200130a008986 */ /* 0x0007e8000c101904 */
[----:B------:R-:W2:Y:S01]  /*0990*/  @!P1 LDG.E R14, desc[UR4][R12.64+0x400] ;  /* 0x000400040c0e9981 */ /* 0x000ea2000c1e1900 */
[----:B------:R-:W-:-:S04]  /*09a0*/  IADD3 R15, PT, PT, R9, 0x200, RZ ;  /* 0x00000200090f7810 */ /* 0x000fc80007ffe0ff */
[----:B------:R-:W-:-:S13]  /*09b0*/  ISETP.GE.AND P0, PT, R15, R6, PT ;  /* 0x000000060f00720c */ /* 0x000fda0003f06270 */
[----:B---3--:R-:W3:Y:S01]  /*09c0*/  @!P0 LDC R19, c[0x0][0x390] ;  /* 0x0000e400ff138b82 */ /* 0x008ee20000000800 */
[----:B--2---:R-:W-:-:S04]  /*09d0*/  @!P1 FADD R14, R14, R17 ;  /* 0x000000110e0e9221 */ /* 0x004fc80000000000 */
[----:B----4-:R-:W-:-:S03]  /*09e0*/  @!P1 FMUL R17, R14, R21 ;  /* 0x000000150e119220 */ /* 0x010fc60000400000 */
[----:B------:R-:W2:Y:S02]  /*09f0*/  @!P0 LDC R21, c[0x0][0x38c] ;  /* 0x0000e300ff158b82 */ /* 0x000ea40000000800 */
[----:B------:R4:W-:Y:S04]  /*0a00*/  @!P1 STG.E desc[UR4][R10.64+0x400], R17 ;  /* 0x000400110a009986 */ /* 0x0009e8000c101904 */
[----:B------:R-:W2:Y:S01]  /*0a10*/  @!P0 LDG.E R14, desc[UR4][R12.64+0x600] ;  /* 0x000600040c0e8981 */ /* 0x000ea2000c1e1900 */
[----:B------:R-:W-:-:S04]  /*0a20*/  IADD3 R15, PT, PT, R9, 0x280, RZ ;  /* 0x00000280090f7810 */ /* 0x000fc80007ffe0ff */
[----:B------:R-:W-:-:S13]  /*0a30*/  ISETP.GE.AND P1, PT, R15, R6, PT ;  /* 0x000000060f00720c */ /* 0x000fda0003f26270 */
[----:B----4-:R-:W4:Y:S01]  /*0a40*/  @!P1 LDC R17, c[0x0][0x390] ;  /* 0x0000e400ff119b82 */ /* 0x010f220000000800 */
[----:B--2---:R-:W-:-:S07]  /*0a50*/  @!P0 FADD R14, R14, R21 ;  /* 0x000000150e0e8221 */ /* 0x004fce0000000000 */
[----:B------:R-:W2:Y:S01]  /*0a60*/  @!P1 LDC R21, c[0x0][0x38c] ;  /* 0x0000e300ff159b82 */ /* 0x000ea20000000800 */
[----:B---3--:R-:W-:-:S05]  /*0a70*/  @!P0 FMUL R19, R14, R19 ;  /* 0x000000130e138220 */ /* 0x008fca0000400000 */
[----:B------:R3:W-:Y:S04]  /*0a80*/  @!P0 STG.E desc[UR4][R10.64+0x600], R19 ;  /* 0x000600130a008986 */ /* 0x0007e8000c101904 */
[----:B------:R-:W2:Y:S01]  /*0a90*/  @!P1 LDG.E R14, desc[UR4][R12.64+0x800] ;  /* 0x000800040c0e9981 */ /* 0x000ea2000c1e1900 */
[----:B------:R-:W-:-:S04]  /*0aa0*/  IADD3 R15, PT, PT, R9, 0x300, RZ ;  /* 0x00000300090f7810 */ /* 0x000fc80007ffe0ff */
[----:B------:R-:W-:-:S13]  /*0ab0*/  ISETP.GE.AND P0, PT, R15, R6, PT ;  /* 0x000000060f00720c */ /* 0x000fda0003f06270 */
[----:B------:R-:W5:Y:S08]  /*0ac0*/  @!P0 LDC R15, c[0x0][0x38c] ;  /* 0x0000e300ff0f8b82 */ /* 0x000f700000000800 */
[----:B---3--:R-:W3:Y:S01]  /*0ad0*/  @!P0 LDC R19, c[0x0][0x390] ;  /* 0x0000e400ff138b82 */ /* 0x008ee20000000800 */
[----:B--2---:R-:W-:-:S04]  /*0ae0*/  @!P1 FADD R14, R14, R21 ;  /* 0x000000150e0e9221 */ /* 0x004fc80000000000 */
[----:B----4-:R-:W-:-:S05]  /*0af0*/  @!P1 FMUL R17, R14, R17 ;  /* 0x000000110e119220 */ /* 0x010fca0000400000 */
[----:B------:R2:W-:Y:S04]  /*0b00*/  @!P1 STG.E desc[UR4][R10.64+0x800], R17 ;  /* 0x000800110a009986 */ /* 0x0005e8000c101904 */
[----:B------:R-:W5:Y:S01]  /*0b10*/  @!P0 LDG.E R14, desc[UR4][R12.64+0xa00] ;  /* 0x000a00040c0e8981 */ /* 0x000f62000c1e1900 */
[----:B------:R-:W-:Y:S01]  /*0b20*/  IADD3 R9, PT, PT, R9, 0x380, RZ ;  /* 0x0000038009097810 */ /* 0x000fe20007ffe0ff */
[----:B------:R-:W-:Y:S01]  /*0b30*/  BSSY.RECONVERGENT B0, `(.L_x_5) ;  /* 0x000000c000007945 */ /* 0x000fe20003800200 */
[----:B------:R-:W-:-:S04]  /*0b40*/  IADD3 R0, PT, PT, R0, 0x8, RZ ;  /* 0x0000000800007810 */ /* 0x000fc80007ffe0ff */
[----:B------:R-:W-:Y:S01]  /*0b50*/  ISETP.NE.AND P1, PT, R0, R8, PT ;  /* 0x000000080000720c */ /* 0x000fe20003f25270 */
[----:B-----5:R-:W-:-:S04]  /*0b60*/  @!P0 FADD R14, R14, R15 ;  /* 0x0000000f0e0e8221 */ /* 0x020fc80000000000 */
[----:B---3--:R-:W-:-:S05]  /*0b70*/  @!P0 FMUL R15, R14, R19 ;  /* 0x000000130e0f8220 */ /* 0x008fca0000400000 */
[----:B------:R2:W-:Y:S01]  /*0b80*/  @!P0 STG.E desc[UR4][R10.64+0xa00], R15 ;  /* 0x000a000f0a008986 */ /* 0x0005e2000c101904 */
[----:B------:R-:W-:-:S13]  /*0b90*/  ISETP.GE.AND P0, PT, R9, R6, PT ;  /* 0x000000060900720c */ /* 0x000fda0003f06270 */
[----:B--2---:R-:W-:Y:S05]  /*0ba0*/  @P0 BRA `(.L_x_6) ;  /* 0x0000000000100947 */ /* 0x004fea0003800000 */
[----:B------:R-:W0:Y:S02]  /*0bb0*/  LDG.E R12, desc[UR4][R12.64+0xc00] ;  /* 0x000c00040c0c7981 */ /* 0x000e24000c1e1900 */
[----:B0-----:R-:W-:-:S04]  /*0bc0*/  FADD R9, R12, UR6 ;  /* 0x000000060c097e21 */ /* 0x001fc80008000000 */
[----:B-1----:R-:W-:-:S05]  /*0bd0*/  FMUL R9, R9, UR7 ;  /* 0x0000000709097c20 */ /* 0x002fca0008400000 */
[----:B------:R2:W-:Y:S02]  /*0be0*/  STG.E desc[UR4][R10.64+0xc00], R9 ;  /* 0x000c00090a007986 */ /* 0x0005e4000c101904 */
.L_x_6:
[----:B01----:R-:W-:Y:S05]  /*0bf0*/  BSYNC.RECONVERGENT B0 ;  /* 0x0000000000007941 */ /* 0x003fea0003800200 */
.L_x_5:
[----:B------:R-:W-:Y:S05]  /*0c00*/  @P1 BRA `(.L_x_7) ;  /* 0xfffffff800e01947 */ /* 0x000fea000383ffff */
.L_x_4:
[----:B------:R-:W-:-:S13]  /*0c10*/  ISETP.NE.AND P0, PT, R16, RZ, PT ;  /* 0x000000ff1000720c */ /* 0x000fda0003f05270 */
[----:B------:R-:W-:Y:S05]  /*0c20*/  @!P0 EXIT ;  /* 0x000000000000894d */ /* 0x000fea0003800000 */
[----:B------:R-:W0:Y:S01]  /*0c30*/  LDC R0, c[0x0][0x388] ;  /* 0x0000e200ff007b82 */ /* 0x000e220000000800 */
[----:B------:R-:W-:Y:S02]  /*0c40*/  ISETP.GE.U32.AND P1, PT, R16, 0x4, PT ;  /* 0x000000041000780c */ /* 0x000fe40003f26070 */
[----:B0-----:R-:W-:-:S04]  /*0c50*/  LOP3.LUT R18, R0, 0x3, RZ, 0xc0, !PT ;  /* 0x0000000300127812 */ /* 0x001fc800078ec0ff */
[----:B------:R-:W-:-:S07]  /*0c60*/  ISETP.NE.AND P0, PT, R18, RZ, PT ;  /* 0x000000ff1200720c */ /* 0x000fce0003f05270 */
[----:B------:R-:W-:Y:S06]  /*0c70*/  @!P1 BRA `(.L_x_8) ;  /* 0x0000000000a49947 */ /* 0x000fec0003800000 */
[----:B--2---:R-:W-:-:S04]  /*0c80*/  LEA R9, R8, R7, 0x7 ;  /* 0x0000000708097211 */ /* 0x004fc800078e38ff */
[----:B------:R-:W-:-:S13]  /*0c90*/  ISETP.GE.AND P2, PT, R9, R6, PT ;  /* 0x000000060900720c */ /* 0x000fda0003f46270 */
[C---:B------:R-:W-:Y:S01]  /*0ca0*/  @!P2 IMAD.WIDE R10, R9.reuse, 0x4, R4 ;  /* 0x00000004090aa825 */ /* 0x040fe200078e0204 */
[----:B------:R-:W0:Y:S05]  /*0cb0*/  @!P2 LDC R13, c[0x0][0x38c] ;  /* 0x0000e300ff0dab82 */ /* 0x000e2a0000000800 */
[----:B------:R1:W0:Y:S01]  /*0cc0*/  @!P2 LDG.E R10, desc[UR4][R10.64] ;  /* 0x000000040a0aa981 */ /* 0x000222000c1e1900 */
[----:B------:R-:W-:Y:S02]  /*0cd0*/  IADD3 R17, PT, PT, R9, 0x80, RZ ;  /* 0x0000008009117810 */ /* 0x000fe40007ffe0ff */
[----:B------:R-:W2:Y:S02]  /*0ce0*/  @!P2 LDC R19, c[0x0][0x390] ;  /* 0x0000e400ff13ab82 */ /* 0x000ea40000000800 */
[----:B------:R-:W-:-:S13]  /*0cf0*/  ISETP.GE.AND P1, PT, R17, R6, PT ;  /* 0x000000061100720c */ /* 0x000fda0003f26270 */
[----:B-1----:R-:W1:Y:S08]  /*0d00*/  @!P1 LDC R11, c[0x0][0x38c] ;  /* 0x0000e300ff0b9b82 */ /* 0x002e700000000800 */
[----:B------:R-:W3:Y:S01]  /*0d10*/  @!P1 LDC R21, c[0x0][0x390] ;  /* 0x0000e400ff159b82 */ /* 0x000ee20000000800 */
[----:B0-----:R-:W-:Y:S01]  /*0d20*/  @!P2 FADD R14, R10, R13 ;  /* 0x0000000d0a0ea221 */ /* 0x001fe20000000000 */
[----:B------:R-:W-:-:S04]  /*0d30*/  @!P2 IMAD.WIDE R12, R9, 0x4, R2 ;  /* 0x00000004090ca825 */ /* 0x000fc800078e0202 */
[----:B--2---:R-:W-:Y:S01]  /*0d40*/  @!P2 FMUL R19, R14, R19 ;  /* 0x000000130e13a220 */ /* 0x004fe20000400000 */
[----:B------:R-:W-:-:S04]  /*0d50*/  @!P1 IMAD.WIDE R14, R17, 0x4, R4 ;  /* 0x00000004110e9825 */ /* 0x000fc800078e0204 */
[----:B------:R0:W-:Y:S04]  /*0d60*/  @!P2 STG.E desc[UR4][R12.64], R19 ;  /* 0x000000130c00a986 */ /* 0x0001e8000c101904 */
[----:B------:R-:W1:Y:S01]  /*0d70*/  @!P1 LDG.E R14, desc[UR4][R14.64] ;  /* 0x000000040e0e9981 */ /* 0x000e62000c1e1900 */
[----:B------:R-:W-:-:S04]  /*0d80*/  IADD3 R23, PT, PT, R9, 0x100, RZ ;  /* 0x0000010009177810 */ /* 0x000fc80007ffe0ff */
[----:B------:R-:W-:-:S13]  /*0d90*/  ISETP.GE.AND P2, PT, R23, R6, PT ;  /* 0x000000061700720c */ /* 0x000fda0003f46270 */
[----:B0-----:R-:W0:Y:S01]  /*0da0*/  @!P2 LDC R13, c[0x0][0x38c] ;  /* 0x0000e300ff0dab82 */ /* 0x001e220000000800 */
[----:B-1----:R-:W-:Y:S01]  /*0db0*/  @!P1 FADD R16, R14, R11 ;  /* 0x0000000b0e109221 */ /* 0x002fe20000000000 */
[----:B------:R-:W-:-:S06]  /*0dc0*/  @!P1 IMAD.WIDE R10, R17, 0x4, R2 ;  /* 0x00000004110a9825 */ /* 0x000fcc00078e0202 */
[----:B------:R-:W1:Y:S01]  /*0dd0*/  @!P2 LDC R14, c[0x0][0x390] ;  /* 0x0000e400ff0eab82 */ /* 0x000e620000000800 */
[----:B---3--:R-:W-:Y:S01]  /*0de0*/  @!P1 FMUL R21, R16, R21 ;  /* 0x0000001510159220 */ /* 0x008fe20000400000 */
[----:B------:R-:W-:-:S04]  /*0df0*/  @!P2 IMAD.WIDE R16, R23, 0x4, R4 ;  /* 0x000000041710a825 */ /* 0x000fc800078e0204 */
[----:B------:R2:W-:Y:S04]  /*0e00*/  @!P1 STG.E desc[UR4][R10.64], R21 ;  /* 0x000000150a009986 */ /* 0x0005e8000c101904 */
[----:B------:R3:W0:Y:S01]  /*0e10*/  @!P2 LDG.E R16, desc[UR4][R16.64] ;  /* 0x000000041010a981 */ /* 0x000622000c1e1900 */
[----:B------:R-:W-:-:S04]  /*0e20*/  IADD3 R19, PT, PT, R9, 0x180, RZ ;  /* 0x0000018009137810 */ /* 0x000fc80007ffe0ff */
[----:B------:R-:W-:-:S13]  /*0e30*/  ISETP.GE.AND P1, PT, R19, R6, PT ;  /* 0x000000061300720c */ /* 0x000fda0003f26270 */
[----:B--2---:R-:W2:Y:S08]  /*0e40*/  @!P1 LDC R11, c[0x0][0x38c] ;  /* 0x0000e300ff0b9b82 */ /* 0x004eb00000000800 */
[----:B---3--:R-:W3:Y:S01]  /*0e50*/  @!P1 LDC R17, c[0x0][0x390] ;  /* 0x0000e400ff119b82 */ /* 0x008ee20000000800 */
[----:B0-----:R-:W-:Y:S01]  /*0e60*/  @!P2 FADD R9, R16, R13 ;  /* 0x0000000d1009a221 */ /* 0x001fe20000000000 */
[----:B------:R-:W-:-:S04]  /*0e70*/  @!P2 IMAD.WIDE R12, R23, 0x4, R2 ;  /* 0x00000004170ca825 */ /* 0x000fc800078e0202 */
[----:B-1----:R-:W-:Y:S01]  /*0e80*/  @!P2 FMUL R9, R9, R14 ;  /* 0x0000000e0909a220 */ /* 0x002fe20000400000 */
[----:B------:R-:W-:-:S04]  /*0e90*/  @!P1 IMAD.WIDE R14, R19, 0x4, R4 ;  /* 0x00000004130e9825 */ /* 0x000fc800078e0204 */
[----:B------:R0:W-:Y:S04]  /*0ea0*/  @!P2 STG.E desc[UR4][R12.64], R9 ;  /* 0x000000090c00a986 */ /* 0x0001e8000c101904 */
[----:B------:R-:W2:Y:S01]  /*0eb0*/  @!P1 LDG.E R14, desc[UR4][R14.64] ;  /* 0x000000040e0e9981 */ /* 0x000ea2000c1e1900 */
[----:B------:R-:W-:Y:S01]  /*0ec0*/  IADD3 R8, PT, PT, R8, 0x4, RZ ;  /* 0x0000000408087810 */ /* 0x000fe20007ffe0ff */
[----:B--2---:R-:W-:Y:S01]  /*0ed0*/  @!P1 FADD R16, R14, R11 ;  /* 0x0000000b0e109221 */ /* 0x004fe20000000000 */
[----:B------:R-:W-:-:S04]  /*0ee0*/  @!P1 IMAD.WIDE R10, R19, 0x4, R2 ;  /* 0x00000004130a9825 */ /* 0x000fc800078e0202 */
[----:B---3--:R-:W-:-:S05]  /*0ef0*/  @!P1 FMUL R17, R16, R17 ;  /* 0x0000001110119220 */ /* 0x008fca0000400000 */
[----:B------:R0:W-:Y:S02]  /*0f00*/  @!P1 STG.E desc[UR4][R10.64], R17 ;  /* 0x000000110a009986 */ /* 0x0001e4000c101904 */
.L_x_8:
[----:B------:R-:W-:Y:S05]  /*0f10*/  @!P0 EXIT ;  /* 0x000000000000894d */ /* 0x000fea0003800000 */
[----:B------:R-:W-:Y:S02]  /*0f20*/  ISETP.NE.AND P1, PT, R18, 0x1, PT ;  /* 0x000000011200780c */ /* 0x000fe40003f25270 */
[----:B------:R-:W-:-:S04]  /*0f30*/  LOP3.LUT R0, R0, 0x1, RZ, 0xc0, !PT ;  /* 0x0000000100007812 */ /* 0x000fc800078ec0ff */
[----:B------:R-:W-:-:S07]  /*0f40*/  ISETP.NE.U32.AND P0, PT, R0, 0x1, PT ;  /* 0x000000010000780c */ /* 0x000fce0003f05070 */
[----:B------:R-:W-:Y:S06]  /*0f50*/  @!P1 BRA `(.L_x_9) ;  /* 0x0000000000549947 */ /* 0x000fec0003800000 */
[----:B0-----:R-:W-:-:S04]  /*0f60*/  LEA R13, R8, R7, 0x7 ;  /* 0x00000007080d7211 */ /* 0x001fc800078e38ff */
[----:B------:R-:W-:-:S13]  /*0f70*/  ISETP.GE.AND P1, PT, R13, R6, PT ;  /* 0x000000060d00720c */ /* 0x000fda0003f26270 */
[C---:B--2---:R-:W-:Y:S01]  /*0f80*/  @!P1 IMAD.WIDE R10, R13.reuse, 0x4, R4 ;  /* 0x000000040d0a9825 */ /* 0x044fe200078e0204 */
[----:B------:R-:W0:Y:S05]  /*0f90*/  @!P1 LDC R9, c[0x0][0x38c] ;  /* 0x0000e300ff099b82 */ /* 0x000e2a0000000800 */
[----:B------:R1:W0:Y:S01]  /*0fa0*/  @!P1 LDG.E R10, desc[UR4][R10.64] ;  /* 0x000000040a0a9981 */ /* 0x000222000c1e1900 */
[C---:B------:R-:W-:Y:S01]  /*0fb0*/  IADD3 R17, PT, PT, R13.reuse, 0x80, RZ ;  /* 0x000000800d117810 */ /* 0x040fe20007ffe0ff */
[----:B------:R-:W-:Y:S01]  /*0fc0*/  @!P1 IMAD.WIDE R12, R13, 0x4, R2 ;  /* 0x000000040d0c9825 */ /* 0x000fe200078e0202 */
[----:B------:R-:W2:Y:S02]  /*0fd0*/  @!P1 LDC R15, c[0x0][0x390] ;  /* 0x0000e400ff0f9b82 */ /* 0x000ea40000000800 */
[----:B------:R-:W-:-:S13]  /*0fe0*/  ISETP.GE.AND P2, PT, R17, R6, PT ;  /* 0x000000061100720c */ /* 0x000fda0003f46270 */
[----:B-1----:R-:W1:Y:S08]  /*0ff0*/  @!P2 LDC R11, c[0x0][0x38c] ;  /* 0x0000e300ff0bab82 */ /* 0x002e700000000800 */
[----:B------:R-:W3:Y:S01]  /*1000*/  @!P2 LDC R19, c[0x0][0x390] ;  /* 0x0000e400ff13ab82 */ /* 0x000ee20000000800 */
[----:B0-----:R-:W-:-:S04]  /*1010*/  @!P1 FADD R0, R10, R9 ;  /* 0x000000090a009221 */ /* 0x001fc80000000000 */
[----:B--2---:R-:W-:Y:S01]  /*1020*/  @!P1 FMUL R9, R0, R15 ;  /* 0x0000000f00099220 */ /* 0x004fe20000400000 */
[----:B------:R-:W-:-:S04]  /*1030*/  @!P2 IMAD.WIDE R14, R17, 0x4, R4 ;  /* 0x00000004110ea825 */ /* 0x000fc800078e0204 */
[----:B------:R4:W-:Y:S04]  /*1040*/  @!P1 STG.E desc[UR4][R12.64], R9 ;  /* 0x000000090c009986 */ /* 0x0009e8000c101904 */
[----:B------:R-:W1:Y:S01]  /*1050*/  @!P2 LDG.E R14, desc[UR4][R14.64] ;  /* 0x000000040e0ea981 */ /* 0x000e62000c1e1900 */
[----:B------:R-:W-:Y:S01]  /*1060*/  IADD3 R8, PT, PT, R8, 0x2, RZ ;  /* 0x0000000208087810 */ /* 0x000fe20007ffe0ff */
[----:B-1----:R-:W-:Y:S01]  /*1070*/  @!P2 FADD R0, R14, R11 ;  /* 0x0000000b0e00a221 */ /* 0x002fe20000000000 */
[----:B------:R-:W-:-:S04]  /*1080*/  @!P2 IMAD.WIDE R10, R17, 0x4, R2 ;  /* 0x00000004110aa825 */ /* 0x000fc800078e0202 */
[----:B---3--:R-:W-:-:S05]  /*1090*/  @!P2 FMUL R17, R0, R19 ;  /* 0x000000130011a220 */ /* 0x008fca0000400000 */
[----:B------:R4:W-:Y:S02]  /*10a0*/  @!P2 STG.E desc[UR4][R10.64], R17 ;  /* 0x000000110a00a986 */ /* 0x0009e4000c101904 */
.L_x_9:
[----:B------:R-:W-:Y:S05]  /*10b0*/  @P0 EXIT ;  /* 0x000000000000094d */ /* 0x000fea0003800000 */
[----:B------:R-:W-:-:S04]  /*10c0*/  LEA R7, R8, R7, 0x7 ;  /* 0x0000000708077211 */ /* 0x000fc800078e38ff */
[----:B------:R-:W-:-:S13]  /*10d0*/  ISETP.GE.AND P0, PT, R7, R6, PT ;  /* 0x000000060700720c */ /* 0x000fda0003f06270 */
[----:B------:R-:W-:Y:S05]  /*10e0*/  @P0 EXIT ;  /* 0x000000000000094d */ /* 0x000fea0003800000 */
[C---:B------:R-:W-:Y:S01]  /*10f0*/  IMAD.WIDE R4, R7.reuse, 0x4, R4 ;  /* 0x0000000407047825 */ /* 0x040fe200078e0204 */
[----:B------:R-:W1:Y:S01]  /*1100*/  LDCU UR6, c[0x0][0x38c] ;  /* 0x00007180ff0677ac */ /* 0x000e620008000800 */
[----:B------:R-:W3:Y:S04]  /*1110*/  LDCU UR7, c[0x0][0x390] ;  /* 0x00007200ff0777ac */ /* 0x000ee80008000800 */
[----:B------:R-:W1:Y:S01]  /*1120*/  LDG.E R4, desc[UR4][R4.64] ;  /* 0x0000000404047981 */ /* 0x000e62000c1e1900 */
[----:B------:R-:W-:-:S04]  /*1130*/  IMAD.WIDE R2, R7, 0x4, R2 ;  /* 0x0000000407027825 */ /* 0x000fc800078e0202 */
[----:B-1----:R-:W-:-:S04]  /*1140*/  FADD R0, R4, UR6 ;  /* 0x0000000604007e21 */ /* 0x002fc80008000000 */
[----:B---3--:R-:W-:-:S05]  /*1150*/  FMUL R7, R0, UR7 ;  /* 0x0000000700077c20 */ /* 0x008fca0008400000 */
[----:B------:R-:W-:Y:S01]  /*1160*/  STG.E desc[UR4][R2.64], R7 ;  /* 0x0000000702007986 */ /* 0x000fe2000c101904 */
[----:B------:R-:W-:Y:S05]  /*1170*/  EXIT ;  /* 0x000000000000794d */ /* 0x000fea0003800000 */
.L_x_3:
[----:B------:R-:W-:-:S13]  /*1180*/  ISETP.GE.AND P0, PT, R0, 0x1, PT ;  /* 0x000000010000780c */ /* 0x000fda0003f06270 */
[----:B------:R-:W-:Y:S05]  /*1190*/  @!P0 EXIT ;  /* 0x000000000000894d */ /* 0x000fea0003800000 */
[C---:B------:R-:W-:Y:S01]  /*11a0*/  ISETP.GE.U32.AND P1, PT, R0.reuse, 0x10, PT ;  /* 0x000000100000780c */ /* 0x040fe20003f26070 */
[----:B------:R-:W-:Y:S01]  /*11b0*/  HFMA2 R6, -RZ, RZ, 0, 0 ;  /* 0x00000000ff067431 */ /* 0x000fe200000001ff */
[----:B------:R-:W-:-:S04]  /*11c0*/  LOP3.LUT R20, R0, 0xf, RZ, 0xc0, !PT ;  /* 0x0000000f00147812 */ /* 0x000fc800078ec0ff */
[----:B------:R-:W-:-:S07]  /*11d0*/  ISETP.NE.AND P0, PT, R20, RZ, PT ;  /* 0x000000ff1400720c */ /* 0x000fce0003f05270 */
[----:B------:R-:W-:Y:S06]  /*11e0*/  @!P1 BRA `(.L_x_10) ;  /* 0x0000000400609947 */ /* 0x000fec0003800000 */
[C---:B------:R-:W-:Y:S01]  /*11f0*/  IMAD.WIDE.U32 R14, R7.reuse, 0x4, RZ ;  /* 0x00000004070e7825 */ /* 0x040fe200078e00ff */
[----:B------:R-:W-:Y:S01]  /*1200*/  LOP3.LUT R6, R0, 0x7ffffff0, RZ, 0xc0, !PT ;  /* 0x7ffffff000067812 */ /* 0x000fe200078ec0ff */
[----:B------:R-:W0:Y:S01]  /*1210*/  LDCU UR6, c[0x0][0x38c] ;  /* 0x00007180ff0677ac */ /* 0x000e220008000800 */
[----:B------:R-:W-:Y:S02]  /*1220*/  IADD3 R12, PT, PT, R7, 0x480, RZ ;  /* 0x00000480070c7810 */ /* 0x000fe40007ffe0ff */
[----:B------:R-:W-:Y:S01]  /*1230*/  MOV R13, R14 ;  /* 0x0000000e000d7202 */ /* 0x000fe20000000f00 */
[----:B------:R-:W1:Y:S01]  /*1240*/  LDCU UR7, c[0x0][0x390] ;  /* 0x00007200ff0777ac */ /* 0x000e620008000800 */
[----:B------:R-:W-:-:S07]  /*1250*/  IADD3 R14, PT, PT, -R6, RZ, RZ ;  /* 0x000000ff060e7210 */ /* 0x000fce0007ffe1ff */
.L_x_11:
[----:B------:R-:W-:-:S04]  /*1260*/  IADD3 R10, P1, PT, R13, R4, RZ ;  /* 0x000000040d0a7210 */ /* 0x000fc80007f3e0ff */
[----:B--2---:R-:W-:-:S05]  /*1270*/  IADD3.X R11, PT, PT, R15, R5, RZ, P1, !PT ;  /* 0x000000050f0b7210 */ /* 0x004fca0000ffe4ff */
[----:B------:R-:W0:Y:S01]  /*1280*/  LDG.E R9, desc[UR4][R10.64] ;  /* 0x000000040a097981 */ /* 0x000e22000c1e1900 */
[----:B------:R-:W-:Y:S01]  /*1290*/  IADD3 R8, P1, PT, R13, R2, RZ ;  /* 0x000000020d087210 */ /* 0x000fe20007f3e0ff */
[----:B0-----:R-:W-:-:S03]  /*12a0*/  FADD R16, R9, UR6 ;  /* 0x0000000609107e21 */ /* 0x001fc60008000000 */
[----:B------:R-:W-:Y:S01]  /*12b0*/  IADD3.X R9, PT, PT, R15, R3, RZ, P1, !PT ;  /* 0x000000030f097210 */ /* 0x000fe20000ffe4ff */
[----:B-1----:R-:W-:-:S05]  /*12c0*/  FMUL R17, R16, UR7 ;  /* 0x0000000710117c20 */ /* 0x002fca0008400000 */
[----:B------:R0:W-:Y:S04]  /*12d0*/  STG.E desc[UR4][R8.64], R17 ;  /* 0x0000001108007986 */ /* 0x0001e8000c101904 */
[----:B------:R-:W2:Y:S02]  /*12e0*/  LDG.E R16, desc[UR4][R10.64+0x200] ;  /* 0x000200040a107981 */ /* 0x000ea4000c1e1900 */
[----:B--2---:R-:W-:-:S04]  /*12f0*/  FADD R16, R16, UR6 ;  /* 0x0000000610107e21 */ /* 0x004fc80008000000 */
[----:B------:R-:W-:-:S05]  /*1300*/  FMUL R19, R16, UR7 ;  /* 0x0000000710137c20 */ /* 0x000fca0008400000 */
[----:B------:R1:W-:Y:S04]  /*1310*/  STG.E desc[UR4][R8.64+0x200], R19 ;  /* 0x0002001308007986 */ /* 0x0003e8000c101904 */
[----:B------:R-:W2:Y:S02]  /*1320*/  LDG.E R16, desc[UR4][R10.64+0x400] ;  /* 0x000400040a107981 */ /* 0x000ea4000c1e1900 */
[----:B--2---:R-:W-:-:S04]  /*1330*/  FADD R16, R16, UR6 ;  /* 0x0000000610107e21 */ /* 0x004fc80008000000 */
[----:B------:R-:W-:-:S05]  /*1340*/  FMUL R21, R16, UR7 ;  /* 0x0000000710157c20 */ /* 0x000fca0008400000 */
[----:B------:R2:W-:Y:S04]  /*1350*/  STG.E desc[UR4][R8.64+0x400], R21 ;  /* 0x0004001508007986 */ /* 0x0005e8000c101904 */
[----:B------:R-:W3:Y:S02]  /*1360*/  LDG.E R16, desc[UR4][R10.64+0x600] ;  /* 0x000600040a107981 */ /* 0x000ee4000c1e1900 */
[----:B---3--:R-:W-:-:S04]  /*1370*/  FADD R16, R16, UR6 ;  /* 0x0000000610107e21 */ /* 0x008fc80008000000 */
[----:B0-----:R-:W-:-:S05]  /*1380*/  FMUL R17, R16, UR7 ;  /* 0x0000000710117c20 */ /* 0x001fca0008400000 */
[----:B------:R-:W-:Y:S04]  /*1390*/  STG.E desc[UR4][R8.64+0x600], R17 ;  /* 0x0006001108007986 */ /* 0x000fe8000c101904 */
[----:B------:R-:W3:Y:S02]  /*13a0*/  LDG.E R16, desc[UR4][R10.64+0x800] ;  /* 0x000800040a107981 */ /* 0x000ee4000c1e1900 */
[----:B---3--:R-:W-:-:S04]  /*13b0*/  FADD R16, R16, UR6 ;  /* 0x0000000610107e21 */ /* 0x008fc80008000000 */
[----:B-1----:R-:W-:-:S05]  /*13c0*/  FMUL R19, R16, UR7 ;  /* 0x0000000710137c20 */ /* 0x002fca0008400000 */
[----:B------:R0:W-:Y:S04]  /*13d0*/  STG.E desc[UR4][R8.64+0x800], R19 ;  /* 0x0008001308007986 */ /* 0x0001e8000c101904 */
[----:B------:R-:W3:Y:S02]  /*13e0*/  LDG.E R16, desc[UR4][R10.64+0xa00] ;  /* 0x000a00040a107981 */ /* 0x000ee4000c1e1900 */
[----:B---3--:R-:W-:-:S04]  /*13f0*/  FADD R16, R16, UR6 ;  /* 0x0000000610107e21 */ /* 0x008fc80008000000 */
[----:B--2---:R-:W-:-:S05]  /*1400*/  FMUL R21, R16, UR7 ;  /* 0x0000000710157c20 */ /* 0x004fca0008400000 */
[----:B------:R1:W-:Y:S04]  /*1410*/  STG.E desc[UR4][R8.64+0xa00], R21 ;  /* 0x000a001508007986 */ /* 0x0003e8000c101904 */
[----:B------:R-:W2:Y:S02]  /*1420*/  LDG.E R16, desc[UR4][R10.64+0xc00] ;  /* 0x000c00040a107981 */ /* 0x000ea4000c1e1900 */
[----:B--2---:R-:W-:-:S04]  /*1430*/  FADD R16, R16, UR6 ;  /* 0x0000000610107e21 */ /* 0x004fc80008000000 */
[----:B------:R-:W-:-:S05]  /*1440*/  FMUL R23, R16, UR7 ;  /* 0x0000000710177c20 */ /* 0x000fca0008400000 */
[----:B------:R2:W-:Y:S04]  /*1450*/  STG.E desc[UR4][R8.64+0xc00], R23 ;  /* 0x000c001708007986 */ /* 0x0005e8000c101904 */
[----:B------:R-:W3:Y:S01]  /*1460*/  LDG.E R16, desc[UR4][R10.64+0xe00] ;  /* 0x000e00040a107981 */ /* 0x000ee2000c1e1900 */
[----:B0-----:R-:W-:Y:S02]  /*1470*/  HFMA2 R19, -RZ, RZ, 0, 0 ;  /* 0x00000000ff137431 */ /* 0x001fe400000001ff */
[----:B---3--:R-:W-:-:S04]  /*1480*/  FADD R16, R16, UR6 ;  /* 0x0000000610107e21 */ /* 0x008fc80008000000 */
[----:B------:R-:W-:-:S05]  /*1490*/  FMUL R25, R16, UR7 ;  /* 0x0000000710197c20 */ /* 0x000fca0008400000 */
[----:B------:R-:W-:Y:S04]  /*14a0*/  STG.E desc[UR4][R8.64+0xe00], R25 ;  /* 0x000e001908007986 */ /* 0x000fe8000c101904 */
[----:B------:R-:W1:Y:S01]  /*14b0*/  LDG.E R17, desc[UR4][R10.64+0x1000] ;  /* 0x001000040a117981 */ /* 0x000e62000c1e1900 */
[----:B------:R-:W-:-:S05]  /*14c0*/  MOV R18, 0x600 ;  /* 0x0000060000127802 */ /* 0x000fca0000000f00 */
[----:B------:R-:W-:-:S03]  /*14d0*/  IMAD.WIDE R18, R12, 0x4, R18 ;  /* 0x000000040c127825 */ /* 0x000fc600078e0212 */
[----:B------:R-:W-:Y:S01]  /*14e0*/  IADD3 R16, P1, PT, R18, R4, RZ ;  /* 0x0000000412107210 */ /* 0x000fe20007f3e0ff */
[----:B-1----:R-:W-:-:S03]  /*14f0*/  FADD R21, R17, UR6 ;  /* 0x0000000611157e21 */ /* 0x002fc60008000000 */
[----:B------:R-:W-:Y:S01]  /*1500*/  IADD3.X R17, PT, PT, R19, R5, RZ, P1, !PT ;  /* 0x0000000513117210 */ /* 0x000fe20000ffe4ff */
[----:B------:R-:W-:-:S05]  /*1510*/  FMUL R21, R21, UR7 ;  /* 0x0000000715157c20 */ /* 0x000fca0008400000 */
[----:B------:R0:W-:Y:S04]  /*1520*/  STG.E desc[UR4][R8.64+0x1000], R21 ;  /* 0x0010001508007986 */ /* 0x0001e8000c101904 */
[----:B------:R-:W3:Y:S01]  /*1530*/  LDG.E R22, desc[UR4][R16.64+-0x600] ;  /* 0xfffa000410167981 */ /* 0x000ee2000c1e1900 */
[----:B------:R-:W-:-:S04]  /*1540*/  IADD3 R18, P1, PT, R18, R2, RZ ;  /* 0x0000000212127210 */ /* 0x000fc80007f3e0ff */
[----:B------:R-:W-:Y:S01]  /*1550*/  IADD3.X R19, PT, PT, R19, R3, RZ, P1, !PT ;  /* 0x0000000313137210 */ /* 0x000fe20000ffe4ff */
[----:B---3--:R-:W-:-:S04]  /*1560*/  FADD R22, R22, UR6 ;  /* 0x0000000616167e21 */ /* 0x008fc80008000000 */
[----:B------:R-:W-:-:S05]  /*1570*/  FMUL R11, R22, UR7 ;  /* 0x00000007160b7c20 */ /* 0x000fca0008400000 */
[----:B------:R1:W-:Y:S04]  /*1580*/  STG.E desc[UR4][R18.64+-0x600], R11 ;  /* 0xfffa000b12007986 */ /* 0x0003e8000c101904 */
[----:B------:R-:W3:Y:S02]  /*1590*/  LDG.E R10, desc[UR4][R16.64+-0x400] ;  /* 0xfffc0004100a7981 */ /* 0x000ee4000c1e1900 */
[----:B---3--:R-:W-:-:S04]  /*15a0*/  FADD R10, R10, UR6 ;  /* 0x000000060a0a7e21 */ /* 0x008fc80008000000 */
[----:B--2---:R-:W-:-:S05]  /*15b0*/  FMUL R23, R10, UR7 ;  /* 0x000000070a177c20 */ /* 0x004fca0008400000 */
[----:B------:R-:W-:Y:S04]  /*15c0*/  STG.E desc[UR4][R18.64+-0x400], R23 ;  /* 0xfffc001712007986 */ /* 0x000fe8000c101904 */
[----:B0-----:R-:W2:Y:S02]  /*15d0*/  LDG.E R8, desc[UR4][R16.64+-0x200] ;  /* 0xfffe000410087981 */ /* 0x001ea4000c1e1900 */
[----:B--2---:R-:W-:-:S04]  /*15e0*/  FADD R8, R8, UR6 ;  /* 0x0000000608087e21 */ /* 0x004fc80008000000 */
[----:B------:R-:W-:-:S05]  /*15f0*/  FMUL R9, R8, UR7 ;  /* 0x0000000708097c20 */ /* 0x000fca0008400000 */
[----:B------:R0:W-:Y:S04]  /*1600*/  STG.E desc[UR4][R18.64+-0x200], R9 ;  /* 0xfffe000912007986 */ /* 0x0001e8000c101904 */
[----:B------:R-:W2:Y:S02]  /*1610*/  LDG.E R8, desc[UR4][R16.64] ;  /* 0x0000000410087981 */ /* 0x000ea4000c1e1900 */
[----:B--2---:R-:W-:-:S04]  /*1620*/  FADD R8, R8, UR6 ;  /* 0x0000000608087e21 */ /* 0x004fc80008000000 */
[----:B-1----:R-:W-:-:S05]  /*1630*/  FMUL R11, R8, UR7 ;  /* 0x00000007080b7c20 */ /* 0x002fca0008400000 */
        /* <DEDUP_REMOVED lines=8> */
[----:B------:R2:W-:Y:S04]  /*16c0*/  STG.E desc[UR4][R18.64+0x400], R9 ;  /* 0x0004000912007986 */ /* 0x0005e8000c101904 */
[----:B------:R-:W3:Y:S01]  /*16d0*/  LDG.E R8, desc[UR4][R16.64+0x600] ;  /* 0x0006000410087981 */ /* 0x000ee2000c1e1900 */
[----:B------:R-:W-:Y:S02]  /*16e0*/  IADD3 R14, PT, PT, R14, 0x10, RZ ;  /* 0x000000100e0e7810 */ /* 0x000fe40007ffe0ff */
[----:B------:R-:W-:Y:S02]  /*16f0*/  IADD3 R13, P2, PT, R13, 0x2000, RZ ;  /* 0x000020000d0d7810 */ /* 0x000fe40007f5e0ff */
[----:B------:R-:W-:Y:S02]  /*1700*/  ISETP.NE.AND P1, PT, R14, RZ, PT ;  /* 0x000000ff0e00720c */ /* 0x000fe40003f25270 */
[----:B------:R-:W-:-:S02]  /*1710*/  IADD3.X R15, PT, PT, RZ, R15, RZ, P2, !PT ;  /* 0x0000000fff0f7210 */ /* 0x000fc400017fe4ff */
[----:B------:R-:W-:Y:S01]  /*1720*/  IADD3 R12, PT, PT, R12, 0x800, RZ ;  /* 0x000008000c0c7810 */ /* 0x000fe20007ffe0ff */
[----:B---3--:R-:W-:-:S04]  /*1730*/  FADD R8, R8, UR6 ;  /* 0x0000000608087e21 */ /* 0x008fc80008000000 */
[----:B-1----:R-:W-:-:S05]  /*1740*/  FMUL R11, R8, UR7 ;  /* 0x00000007080b7c20 */ /* 0x002fca0008400000 */
[----:B------:R2:W-:Y:S01]  /*1750*/  STG.E desc[UR4][R18.64+0x600], R11 ;  /* 0x0006000b12007986 */ /* 0x0005e2000c101904 */
[----:B------:R-:W-:Y:S05]  /*1760*/  @P1 BRA `(.L_x_11) ;  /* 0xfffffff800bc1947 */ /* 0x000fea000383ffff */
.L_x_10:
[----:B------:R-:W-:Y:S05]  /*1770*/  @!P0 EXIT ;  /* 0x000000000000894d */ /* 0x000fea0003800000 */
[----:B------:R-:W-:Y:S02]  /*1780*/  ISETP.GE.U32.AND P0, PT, R20, 0x8, PT ;  /* 0x000000081400780c */ /* 0x000fe40003f06070 */
[----:B------:R-:W-:-:S04]  /*1790*/  LOP3.LUT R14, R0, 0x7, RZ, 0xc0, !PT ;  /* 0x00000007000e7812 */ /* 0x000fc800078ec0ff */
[----:B------:R-:W-:-:S07]  /*17a0*/  ISETP.NE.AND P1, PT, R14, RZ, PT ;  /* 0x000000ff0e00720c */ /* 0x000fce0003f25270 */
[----:B------:R-:W-:Y:S06]  /*17b0*/  @!P0 BRA `(.L_x_12) ;  /* 0x0000000000988947 */ /* 0x000fec0003800000 */
[----:B--2---:R-:W-:Y:S01]  /*17c0*/  LEA R11, R6, R7, 0x7 ;  /* 0x00000007060b7211 */ /* 0x004fe200078e38ff */
[----:B------:R-:W0:Y:S04]  /*17d0*/  LDCU UR6, c[0x0][0x38c] ;  /* 0x00007180ff0677ac */ /* 0x000e280008000800 */
[C---:B------:R-:W-:Y:S01]  /*17e0*/  IMAD.WIDE R8, R11.reuse, 0x4, R4 ;  /* 0x000000040b087825 */ /* 0x040fe200078e0204 */
[----:B------:R-:W1:Y:S04]  /*17f0*/  LDCU UR7, c[0x0][0x390] ;  /* 0x00007200ff0777ac */ /* 0x000e680008000800 */
[----:B------:R-:W0:Y:S02]  /*1800*/  LDG.E R10, desc[UR4][R8.64] ;  /* 0x00000004080a7981 */ /* 0x000e24000c1e1900 */
[----:B0-----:R-:W-:Y:S01]  /*1810*/  FADD R12, R10, UR6 ;  /* 0x000000060a0c7e21 */ /* 0x001fe20008000000 */
[----:B------:R-:W-:-:S04]  /*1820*/  IMAD.WIDE R10, R11, 0x4, R2 ;  /* 0x000000040b0a7825 */ /* 0x000fc800078e0202 */
        /* <DEDUP_REMOVED lines=24> */
[----:B0-----:R-:W-:-:S05]  /*19b0*/  FMUL R13, R12, UR7 ;  /* 0x000000070c0d7c20 */ /* 0x001fca0008400000 */
[----:B------:R3:W-:Y:S04]  /*19c0*/  STG.E desc[UR4][R10.64+0xc00], R13 ;  /* 0x000c000d0a007986 */ /* 0x0007e8000c101904 */
[----:B------:R-:W2:Y:S01]  /*19d0*/  LDG.E R12, desc[UR4][R8.64+0xe00] ;  /* 0x000e0004080c7981 */ /* 0x000ea2000c1e1900 */
[----:B------:R-:W-:Y:S01]  /*19e0*/  IADD3 R6, PT, PT, R6, 0x8, RZ ;  /* 0x0000000806067810 */ /* 0x000fe20007ffe0ff */
[----:B--2---:R-:W-:-:S04]  /*19f0*/  FADD R12, R12, UR6 ;  /* 0x000000060c0c7e21 */ /* 0x004fc80008000000 */
[----:B-1----:R-:W-:-:S05]  /*1a00*/  FMUL R15, R12, UR7 ;  /* 0x000000070c0f7c20 */ /* 0x002fca0008400000 */
[----:B------:R3:W-:Y:S02]  /*1a10*/  STG.E desc[UR4][R10.64+0xe00], R15 ;  /* 0x000e000f0a007986 */ /* 0x0007e4000c101904 */
.L_x_12:
[----:B------:R-:W-:Y:S05]  /*1a20*/  @!P1 EXIT ;  /* 0x000000000000994d */ /* 0x000fea0003800000 */
[----:B------:R-:W-:Y:S02]  /*1a30*/  ISETP.GE.U32.AND P0, PT, R14, 0x4, PT ;  /* 0x000000040e00780c */ /* 0x000fe40003f06070 */
[----:B------:R-:W-:-:S04]  /*1a40*/  LOP3.LUT R12, R0, 0x3, RZ, 0xc0, !PT ;  /* 0x00000003000c7812 */ /* 0x000fc800078ec0ff */
[----:B------:R-:W-:-:S07]  /*1a50*/  ISETP.NE.AND P1, PT, R12, RZ, PT ;  /* 0x000000ff0c00720c */ /* 0x000fce0003f25270 */
[----:B------:R-:W-:Y:S06]  /*1a60*/  @!P0 BRA `(.L_x_13) ;  /* 0x0000000000588947 */ /* 0x000fec0003800000 */
[----:B--23--:R-:W-:Y:S01]  /*1a70*/  LEA R11, R6, R7, 0x7 ;  /* 0x00000007060b7211 */ /* 0x00cfe200078e38ff */
[----:B------:R-:W0:Y:S04]  /*1a80*/  LDCU UR6, c[0x0][0x38c] ;  /* 0x00007180ff0677ac */ /* 0x000e280008000800 */
[C---:B------:R-:W-:Y:S01]  /*1a90*/  IMAD.WIDE R8, R11.reuse, 0x4, R4 ;  /* 0x000000040b087825 */ /* 0x040fe200078e0204 */
[----:B------:R-:W1:Y:S04]  /*1aa0*/  LDCU UR7, c[0x0][0x390] ;  /* 0x00007200ff0777ac */ /* 0x000e680008000800 */
[----:B------:R-:W0:Y:S01]  /*1ab0*/  LDG.E R0, desc[UR4][R8.64] ;  /* 0x0000000408007981 */ /* 0x000e22000c1e1900 */
[----:B------:R-:W-:-:S04]  /*1ac0*/  IMAD.WIDE R10, R11, 0x4, R2 ;  /* 0x000000040b0a7825 */ /* 0x000fc800078e0202 */
[----:B0-----:R-:W-:-:S04]  /*1ad0*/  FADD R0, R0, UR6 ;  /* 0x0000000600007e21 */ /* 0x001fc80008000000 */
        /* <DEDUP_REMOVED lines=10> */
[----:B------:R-:W2:Y:S01]  /*1b80*/  LDG.E R0, desc[UR4][R8.64+0x600] ;  /* 0x0006000408007981 */ /* 0x000ea2000c1e1900 */
[----:B------:R-:W-:Y:S01]  /*1b90*/  IADD3 R6, PT, PT, R6, 0x4, RZ ;  /* 0x0000000406067810 */ /* 0x000fe20007ffe0ff */
[----:B--2---:R-:W-:-:S04]  /*1ba0*/  FADD R0, R0, UR6 ;  /* 0x0000000600007e21 */ /* 0x004fc80008000000 */
[----:B0-----:R-:W-:-:S05]  /*1bb0*/  FMUL R13, R0, UR7 ;  /* 0x00000007000d7c20 */ /* 0x001fca0008400000 */
[----:B------:R1:W-:Y:S02]  /*1bc0*/  STG.E desc[UR4][R10.64+0x600], R13 ;  /* 0x0006000d0a007986 */ /* 0x0003e4000c101904 */
.L_x_13:
[----:B------:R-:W-:Y:S05]  /*1bd0*/  @!P1 EXIT ;  /* 0x000000000000994d */ /* 0x000fea0003800000 */
[----:B-123--:R-:W-:Y:S01]  /*1be0*/  LEA R11, R6, R7, 0x7 ;  /* 0x00000007060b7211 */ /* 0x00efe200078e38ff */
[----:B------:R-:W0:Y:S01]  /*1bf0*/  LDCU UR6, c[0x0][0x38c] ;  /* 0x00007180ff0677ac */ /* 0x000e220008000800 */
[----:B------:R-:W-:Y:S01]  /*1c00*/  IADD3 R0, PT, PT, -R12, RZ, RZ ;  /* 0x000000ff0c007210 */ /* 0x000fe20007ffe1ff */
[----:B------:R-:W1:Y:S06]  /*1c10*/  LDCU UR7, c[0x0][0x390] ;  /* 0x00007200ff0777ac */ /* 0x000e6c0008000800 */
.L_x_14:
[----:B------:R-:W-:-:S06]  /*1c20*/  IMAD.WIDE R8, R11, 0x4, R4 ;  /* 0x000000040b087825 */ /* 0x000fcc00078e0204 */
[----:B0-----:R-:W0:Y:S01]  /*1c30*/  LDG.E R8, desc[UR4][R8.64] ;  /* 0x0000000408087981 */ /* 0x001e22000c1e1900 */
[----:B------:R-:W-:Y:S01]  /*1c40*/  IADD3 R0, PT, PT, R0, 0x1, RZ ;  /* 0x0000000100007810 */ /* 0x000fe20007ffe0ff */
[----:B------:R-:W-:-:S03]  /*1c50*/  IMAD.WIDE R6, R11, 0x4, R2 ;  /* 0x000000040b067825 */ /* 0x000fc600078e0202 */
[----:B------:R-:W-:Y:S01]  /*1c60*/  ISETP.NE.AND P0, PT, R0, RZ, PT ;  /* 0x000000ff0000720c */ /* 0x000fe20003f05270 */
[----:B0-----:R-:W-:-:S04]  /*1c70*/  FADD R10, R8, UR6 ;  /* 0x00000006080a7e21 */ /* 0x001fc80008000000 */
[----:B-1----:R-:W-:-:S05]  /*1c80*/  FMUL R13, R10, UR7 ;  /* 0x000000070a0d7c20 */ /* 0x002fca0008400000 */
[----:B------:R0:W-:Y:S03]  /*1c90*/  STG.E desc[UR4][R6.64], R13 ;  /* 0x0000000d06007986 */ /* 0x0001e6000c101904 */
[----:B------:R-:W-:Y:S05]  /*1ca0*/  @!P0 EXIT ;  /* 0x000000000000894d */ /* 0x000fea0003800000 */
[----:B------:R-:W-:Y:S01]  /*1cb0*/  IADD3 R11, PT, PT, R11, 0x80, RZ ;  /* 0x000000800b0b7810 */ /* 0x000fe20007ffe0ff */
[----:B------:R-:W-:Y:S06]  /*1cc0*/  BRA `(.L_x_14) ;  /* 0xfffffffc00d47947 */ /* 0x000fec000383ffff */
.L_x_15:
[----:B------:R-:W-:-:S00]  /*1cd0*/  BRA `(.L_x_15) ;  /* 0xfffffffc00fc7947 */ /* 0x000fc0000383ffff */
[----:B------:R-:W-:-:S00]  /*1ce0*/  NOP ;  /* 0x0000000000007918 */ /* 0x000fc00000000000 */
        /* <DEDUP_REMOVED lines=9> */
.L_x_33:


//--------------------- .text._ZN3cub18CUB_300001_SM_10006detail9transform16transform_kernelINS2_10policy_hubILb1EN4cuda3std3__45tupleIJN6thrust24THRUST_300001_SM_1000_NS6detail15normal_iteratorINSA_10device_ptrIfEEEEEEEE10policy1000Ei13scale_functorSF_JPfEEEvT0_iT1_T2_DpNS2_10kernel_argIT3_EE --------------------------
	.section	.text._ZN3cub18CUB_300001_SM_10006detail9transform16transform_kernelINS2_10policy_hubILb1EN4cuda3std3__45tupleIJN6thrust24THRUST_300001_SM_1000_NS6detail15normal_iteratorINSA_10device_ptrIfEEEEEEEE10policy1000Ei13scale_functorSF_JPfEEEvT0_iT1_T2_DpNS2_10kernel_argIT3_EE,"ax",@progbits
	.align	128
        .global         _ZN3cub18CUB_300001_SM_10006detail9transform16transform_kernelINS2_10policy_hubILb1EN4cuda3std3__45tupleIJN6thrust24THRUST_300001_SM_1000_NS6detail15normal_iteratorINSA_10device_ptrIfEEEEEEEE10policy1000Ei13scale_functorSF_JPfEEEvT0_iT1_T2_DpNS2_10kernel_argIT3_EE
        .type           _ZN3cub18CUB_300001_SM_10006detail9transform16transform_kernelINS2_10policy_hubILb1EN4cuda3std3__45tupleIJN6thrust24THRUST_300001_SM_1000_NS6detail15normal_iteratorINSA_10device_ptrIfEEEEEEEE10policy1000Ei13scale_functorSF_JPfEEEvT0_iT1_T2_DpNS2_10kernel_argIT3_EE,@function
        .size           _ZN3cub18CUB_300001_SM_10006detail9transform16transform_kernelINS2_10policy_hubILb1EN4cuda3std3__45tupleIJN6thrust24THRUST_300001_SM_1000_NS6detail15normal_iteratorINSA_10device_ptrIfEEEEEEEE10policy1000Ei13scale_functorSF_JPfEEEvT0_iT1_T2_DpNS2_10kernel_argIT3_EE,(.L_x_34 - _ZN3cub18CUB_300001_SM_10006detail9transform16transform_kernelINS2_10policy_hubILb1EN4cuda3std3__45tupleIJN6thrust24THRUST_300001_SM_1000_NS6detail15normal_iteratorINSA_10device_ptrIfEEEEEEEE10policy1000Ei13scale_functorSF_JPfEEEvT0_iT1_T2_DpNS2_10kernel_argIT3_EE)
        .other          _ZN3cub18CUB_300001_SM_10006detail9transform16transform_kernelINS2_10policy_hubILb1EN4cuda3std3__45tupleIJN6thrust24THRUST_300001_SM_1000_NS6detail15normal_iteratorINSA_10device_ptrIfEEEEEEEE10policy1000Ei13scale_functorSF_JPfEEEvT0_iT1_T2_DpNS2_10kernel_argIT3_EE,@"STO_CUDA_ENTRY STV_DEFAULT"
_ZN3cub18CUB_300001_SM_10006detail9transform16transform_kernelINS2_10policy_hubILb1EN4cuda3std3__45tupleIJN6thrust24THRUST_300001_SM_1000_NS6detail15normal_iteratorINSA_10device_ptrIfEEEEEEEE10policy1000Ei13scale_functorSF_JPfEEEvT0_iT1_T2_DpNS2_10kernel_argIT3_EE:
.text._ZN3cub18CUB_300001_SM_10006detail9transform16transform_kernelINS2_10policy_hubILb1EN4cuda3std3__45tupleIJN6thrust24THRUST_300001_SM_1000_NS6detail15normal_iteratorINSA_10device_ptrIfEEEEEEEE10policy1000Ei13scale_functorSF_JPfEEEvT0_iT1_T2_DpNS2_10kernel_argIT3_EE:
[----:B------:R-:W-:Y:S08]  /*0000*/  LDC R1, c[0x0][0x37c] ;  /* 0x0000df00ff017b82 */ /* 0x000ff00000000800 */
[----:B------:R-:W0:Y:S01]  /*0010*/  LDC.64 R8, c[0x0][0x380] ;  /* 0x0000e000ff087b82 */ /* 0x000e220000000a00 */
[----:B------:R-:W1:Y:S01]  /*0020*/  S2R R0, SR_TID.X ;  /* 0x0000000000007919 */ /* 0x000e620000002100 */
[----:B------:R-:W2:Y:S01]  /*0030*/  LDCU.64 UR6, c[0x0][0x358] ;  /* 0x00006b00ff0677ac */ /* 0x000ea20008000a00 */
[----:B------:R-:W-:Y:S05]  /*0040*/  BSSY.RECONVERGENT B0, `(.L_x_16) ;  /* 0x0000016000007945 */ /* 0x000fea0003800200 */
[----:B------:R-:W3:Y:S08]  /*0050*/  S2UR UR4, SR_CTAID.X ;  /* 0x00000000000479c3 */ /* 0x000ef00000002500 */
[----:B------:R-:W4:Y:S01]  /*0060*/  LDC.64 R2, c[0x0][0x398] ;  /* 0x0000e600ff027b82 */ /* 0x000f220000000a00 */
[----:B0-----:R-:W-:-:S07]  /*0070*/  SHF.L.U32 R7, R9, 0x7, RZ ;  /* 0x0000000709077819 */ /* 0x001fce00000006ff */
[----:B------:R-:W0:Y:S01]  /*0080*/  LDC.64 R4, c[0x0][0x390] ;  /* 0x0000e400ff047b82 */ /* 0x000e220000000a00 */
[----:B---3--:R-:W-:Y:S01]  /*0090*/  IMAD R13, R7, UR4, RZ ;  /* 0x00000004070d7c24 */ /* 0x008fe2000f8e02ff */
[----:B-1----:R-:W-:-:S04]  /*00a0*/  SHF.L.U32 R15, R0, 0x7, RZ ;  /* 0x00000007000f7819 */ /* 0x002fc800000006ff */
[----:B------:R-:W-:-:S04]  /*00b0*/  IADD3 R8, PT, PT, -R13, R8, RZ ;  /* 0x000000080d087210 */ /* 0x000fc80007ffe1ff */
[CC--:B------:R-:W-:Y:S02]  /*00c0*/  VIMNMX R6, PT, PT, R7.reuse, R8.reuse, PT ;  /* 0x0000000807067248 */ /* 0x0c0fe40003fe0100 */
[----:B------:R-:W-:Y:S02]  /*00d0*/  ISETP.GT.AND P0, PT, R7, R8, PT ;  /* 0x000000080700720c */ /* 0x000fe40003f04270 */
[----:B------:R-:W-:-:S04]  /*00e0*/  SHF.L.U32 R12, R6, 0x2, RZ ;  /* 0x00000002060c7819 */ /* 0x000fc800000006ff */
[----:B------:R-:W-:-:S13]  /*00f0*/  ISETP.GE.AND P1, PT, R15, R12, PT ;  /* 0x0000000c0f00720c */ /* 0x000fda0003f26270 */
[----:B--2-4-:R-:W-:Y:S05]  /*0100*/  @P1 BRA `(.L_x_17) ;  /* 0x0000000000241947 */ /* 0x014fea0003800000 */
[----:B------:R-:W1:Y:S02]  /*0110*/  LDC.64 R10, c[0x0][0x398] ;  /* 0x0000e600ff0a7b82 */ /* 0x000e640000000a00 */
[----:B-1----:R-:W-:-:S04]  /*0120*/  IMAD.WIDE.U32 R10, R0, 0x80, R10 ;  /* 0x00000080000a7825 */ /* 0x002fc800078e000a */
[----:B------:R-:W-:-:S07]  /*0130*/  IMAD.WIDE R10, R13, 0x4, R10 ;  /* 0x000000040d0a7825 */ /* 0x000fce00078e020a */
.L_x_18:
[----:B------:R-:W-:Y:S01]  /*0140*/  IADD3 R15, PT, PT, R15, 0x4000, RZ ;  /* 0x000040000f0f7810 */ /* 0x000fe20007ffe0ff */
[----:B------:R1:W-:Y:S03]  /*0150*/  CCTL.E.PF2 [R10] ;  /* 0x000000000a00798f */ /* 0x0003e60000800100 */
[----:B------:R-:W-:Y:S02]  /*0160*/  ISETP.GE.AND P1, PT, R15, R12, PT ;  /* 0x0000000c0f00720c */ /* 0x000fe40003f26270 */
[----:B-1----:R-:W-:-:S04]  /*0170*/  IADD3 R10, P2, PT, R10, 0x4000, RZ ;  /* 0x000040000a0a7810 */ /* 0x002fc80007f5e0ff */
[----:B------:R-:W-:-:S07]  /*0180*/  IADD3.X R11, PT, PT, RZ, R11, RZ, P2, !PT ;  /* 0x0000000bff0b7210 */ /* 0x000fce00017fe4ff */
[----:B------:R-:W-:Y:S05]  /*0190*/  @!P1 BRA `(.L_x_18) ;  /* 0xfffffffc00e89947 */ /* 0x000fea000383ffff */
.L_x_17:
[----:B------:R-:W-:Y:S05]  /*01a0*/  BSYNC.RECONVERGENT B0 ;  /* 0x0000000000007941 */ /* 0x000fea0003800200 */
.L_x_16:
[----:B------:R-:W-:-:S04]  /*01b0*/  IMAD.WIDE R2, R13, 0x4, R2 ;  /* 0x000000040d027825 */ /* 0x000fc800078e0202 */
[----:B0-----:R-:W-:Y:S01]  /*01c0*/  IMAD.WIDE R4, R13, 0x4, R4 ;  /* 0x000000040d047825 */ /* 0x001fe200078e0204 */
[----:B------:R-:W-:Y:S06]  /*01d0*/  @P0 BRA `(.L_x_19) ;  /* 0x0000000800c80947 */ /* 0x000fec0003800000 */
        /* <DEDUP_REMOVED lines=9> */
[----:B------:R-:W0:Y:S01]  /*0270*/  LDCU.64 UR4, c[0x0][0x388] ;  /* 0x00007100ff0477ac */ /* 0x000e220008000a00 */
[----:B------:R-:W-:Y:S02]  /*0280*/  IADD3 R6, PT, PT, R0, 0x480, RZ ;  /* 0x0000048000067810 */ /* 0x000fe40007ffe0ff */
[----:B------:R-:W-:Y:S02]  /*0290*/  MOV R13, R14 ;  /* 0x0000000e000d7202 */ /* 0x000fe40000000f00 */
[----:B------:R-:W-:-:S07]  /*02a0*/  IADD3 R12, PT, PT, -R7, RZ, RZ ;  /* 0x000000ff070c7210 */ /* 0x000fce0007ffe1ff */
.L_x_21:
[----:B------:R-:W-:-:S04]  /*02b0*/  IADD3 R10, P1, PT, R2, R13, RZ ;  /* 0x0000000d020a7210 */ /* 0x000fc80007f3e0ff */
[----:B--2---:R-:W-:-:S05]  /*02c0*/  IADD3.X R11, PT, PT, R3, R15, RZ, P1, !PT ;  /* 0x0000000f030b7210 */ /* 0x004fca0000ffe4ff */
[----:B------:R-:W0:Y:S01]  /*02d0*/  LDG.E R9, desc[UR6][R10.64] ;  /* 0x000000060a097981 */ /* 0x000e22000c1e1900 */
[----:B------:R-:W-:Y:S01]  /*02e0*/  IADD3 R8, P1, PT, R4, R13, RZ ;  /* 0x0000000d04087210 */ /* 0x000fe20007f3e0ff */
[----:B0-----:R-:W-:-:S03]  /*02f0*/  FADD R14, R9, UR4 ;  /* 0x00000004090e7e21 */ /* 0x001fc60008000000 */
[----:B------:R-:W-:Y:S01]  /*0300*/  IADD3.X R9, PT, PT, R5, R15, RZ, P1, !PT ;  /* 0x0000000f05097210 */ /* 0x000fe20000ffe4ff */
[----:B------:R-:W-:-:S05]  /*0310*/  FMUL R17, R14, UR5 ;  /* 0x000000050e117c20 */ /* 0x000fca0008400000 */
        /* <DEDUP_REMOVED lines=30> */
[----:B------:R-:W3:Y:S01]  /*0500*/  LDG.E R14, desc[UR6][R10.64+0x1000] ;  /* 0x001000060a0e7981 */ /* 0x000ee2000c1e1900 */
[----:B------:R-:W-:-:S05]  /*0510*/  MOV R18, 0x600 ;  /* 0x0000060000127802 */ /* 0x000fca0000000f00 */
[----:B------:R-:W-:-:S03]  /*0520*/  IMAD.WIDE R18, R6, 0x4, R18 ;  /* 0x0000000406127825 */ /* 0x000fc600078e0212 */
[----:B------:R-:W-:-:S04]  /*0530*/  IADD3 R16, P1, PT, R2, R18, RZ ;  /* 0x0000001202107210 */ /* 0x000fc80007f3e0ff */
[----:B------:R-:W-:Y:S01]  /*0540*/  IADD3.X R17, PT, PT, R3, R19, RZ, P1, !PT ;  /* 0x0000001303117210 */ /* 0x000fe20000ffe4ff */
[----:B---3--:R-:W-:-:S04]  /*0550*/  FADD R14, R14, UR4 ;  /* 0x000000040e0e7e21 */ /* 0x008fc80008000000 */
[----:B-1----:R-:W-:-:S05]  /*0560*/  FMUL R21, R14, UR5 ;  /* 0x000000050e157c20 */ /* 0x002fca0008400000 */
        /* <DEDUP_REMOVED lines=37> */
.L_x_20:
[----:B------:R-:W-:Y:S05]  /*07c0*/  @!P0 EXIT ;  /* 0x000000000000894d */ /* 0x000fea0003800000 */
[----:B------:R-:W0:Y:S01]  /*07d0*/  LDCU UR4, c[0x0][0x384] ;  /* 0x00007080ff0477ac */ /* 0x000e220008000800 */
[----:B------:R-:W-:Y:S01]  /*07e0*/  ISETP.GE.U32.AND P0, PT, R20, 0x8, PT ;  /* 0x000000081400780c */ /* 0x000fe20003f06070 */
[----:B0-----:R-:W-:-:S06]  /*07f0*/  ULOP3.LUT UR5, UR4, 0x7, URZ, 0xc0, !UPT ;  /* 0x0000000704057892 */ /* 0x001fcc000f8ec0ff */
[----:B------:R-:W-:-:S06]  /*0800*/  ISETP.NE.AND P1, PT, RZ, UR5, PT ;  /* 0x00000005ff007c0c */ /* 0x000fcc000bf25270 */
[----:B------:R-:W-:Y:S07]  /*0810*/  @!P0 BRA `(.L_x_22) ;  /* 0x0000000000948947 */ /* 0x000fee0003800000 */
[----:B--2---:R-:W-:Y:S01]  /*0820*/  LEA R11, R7, R0, 0x7 ;  /* 0x00000000070b7211 */ /* 0x004fe200078e38ff */
[----:B------:R-:W0:Y:S04]  /*0830*/  LDCU.64 UR8, c[0x0][0x388] ;  /* 0x00007100ff0877ac */ /* 0x000e280008000a00 */
[----:B------:R-:W-:-:S05]  /*0840*/  IMAD.WIDE R8, R11, 0x4, R2 ;  /* 0x000000040b087825 */ /* 0x000fca00078e0202 */
[----:B------:R-:W0:Y:S01]  /*0850*/  LDG.E R6, desc[UR6][R8.64] ;  /* 0x0000000608067981 */ /* 0x000e22000c1e1900 */
[----:B------:R-:W-:-:S04]  /*0860*/  IMAD.WIDE R10, R11, 0x4, R4 ;  /* 0x000000040b0a7825 */ /* 0x000fc800078e0204 */
[----:B0-----:R-:W-:-:S04]  /*0870*/  FADD R6, R6, UR8 ;  /* 0x0000000806067e21 */ /* 0x001fc80008000000 */
        /* <DEDUP_REMOVED lines=31> */
.L_x_22:
[----:B------:R-:W-:Y:S05]  /*0a70*/  @!P1 EXIT ;  /* 0x000000000000994d */ /* 0x000fea0003800000 */
[----:B------:R-:W-:Y:S02]  /*0a80*/  UISETP.GE.U32.AND UP0, UPT, UR5, 0x4, UPT ;  /* 0x000000040500788c */ /* 0x000fe4000bf06070 */
[----:B------:R-:W-:-:S06]  /*0a90*/  ULOP3.LUT UR4, UR4, 0x3, URZ, 0xc0, !UPT ;  /* 0x0000000304047892 */ /* 0x000fcc000f8ec0ff */
[----:B------:R-:W-:Y:S01]  /*0aa0*/  ISETP.NE.AND P0, PT, RZ, UR4, PT ;  /* 0x00000004ff007c0c */ /* 0x000fe2000bf05270 */
[----:B------:R-:W-:-:S12]  /*0ab0*/  BRA.U !UP0, `(.L_x_23) ;  /* 0x0000000108547547 */ /* 0x000fd8000b800000 */
[----:B--23--:R-:W-:Y:S01]  /*0ac0*/  LEA R11, R7, R0, 0x7 ;  /* 0x00000000070b7211 */ /* 0x00cfe200078e38ff */
        /* <DEDUP_REMOVED lines=20> */
.L_x_23:
[----:B------:R-:W-:Y:S05]  /*0c10*/  @!P0 EXIT ;  /* 0x000000000000894d */ /* 0x000fea0003800000 */
[----:B-123--:R-:W-:Y:S01]  /*0c20*/  LEA R11, R7, R0, 0x7 ;  /* 0x00000000070b7211 */ /* 0x00efe200078e38ff */
[----:B------:R-:W0:Y:S01]  /*0c30*/  LDCU.64 UR8, c[0x0][0x388] ;  /* 0x00007100ff0877ac */ /* 0x000e220008000a00 */
[----:B------:R-:W-:-:S12]  /*0c40*/  UIADD3 UR4, UPT, UPT, -UR4, URZ, URZ ;  /* 0x000000ff04047290 */ /* 0x000fd8000fffe1ff */
.L_x_24:
[----:B------:R-:W-:-:S06]  /*0c50*/  IMAD.WIDE R8, R11, 0x4, R2 ;  /* 0x000000040b087825 */ /* 0x000fcc00078e0202 */
[----:B------:R-:W0:Y:S01]  /*0c60*/  LDG.E R8, desc[UR6][R8.64] ;  /* 0x0000000608087981 */ /* 0x000e22000c1e1900 */
[C---:B-1----:R-:W-:Y:S01]  /*0c70*/  IMAD.WIDE R6, R11.reuse, 0x4, R4 ;  /* 0x000000040b067825 */ /* 0x042fe200078e0204 */
[----:B------:R-:W-:Y:S01]  /*0c80*/  UIADD3 UR4, UPT, UPT, UR4, 0x1, URZ ;  /* 0x0000000104047890 */ /* 0x000fe2000fffe0ff */
[----:B------:R-:W-:-:S03]  /*0c90*/  IADD3 R11, PT, PT, R11, 0x80, RZ ;  /* 0x000000800b0b7810 */ /* 0x000fc60007ffe0ff */
[----:B------:R-:W-:Y:S01]  /*0ca0*/  UISETP.NE.AND UP0, UPT, UR4, URZ, UPT ;  /* 0x000000ff0400728c */ /* 0x000fe2000bf05270 */
[----:B0-----:R-:W-:-:S04]  /*0cb0*/  FADD R0, R8, UR8 ;  /* 0x0000000808007e21 */ /* 0x001fc80008000000 */
[----:B------:R-:W-:-:S05]  /*0cc0*/  FMUL R13, R0, UR9 ;  /* 0x00000009000d7c20 */ /* 0x000fca0008400000 */
[----:B------:R1:W-:Y:S01]  /*0cd0*/  STG.E desc[UR6][R6.64], R13 ;  /* 0x0000000d06007986 */ /* 0x0003e2000c101906 */
[----:B------:R-:W-:Y:S05]  /*0ce0*/  BRA.U UP0, `(.L_x_24) ;  /* 0xfffffffd00d87547 */ /* 0x000fea000b83ffff */
[----:B------:R-:W-:Y:S05]  /*0cf0*/  EXIT ;  /* 0x000000000000794d */ /* 0x000fea0003800000 */
.L_x_19:
[----:B------:R-:W-:-:S13]  /*0d00*/  ISETP.GE.AND P0, PT, R9, 0x1, PT ;  /* 0x000000010900780c */ /* 0x000fda0003f06270 */
[----:B------:R-:W-:Y:S05]  /*0d10*/  @!P0 EXIT ;  /* 0x000000000000894d */ /* 0x000fea0003800000 */
[C---:B------:R-:W-:Y:S02]  /*0d20*/  ISETP.GE.U32.AND P0, PT, R9.reuse, 0x8, PT ;  /* 0x000000080900780c */ /* 0x040fe40003f06070 */
[----:B------:R-:W-:Y:S02]  /*0d30*/  LOP3.LUT R18, R9, 0x7, RZ, 0xc0, !PT ;  /* 0x0000000709127812 */ /* 0x000fe400078ec0ff */
[----:B------:R-:W-:-:S09]  /*0d40*/  MOV R7, RZ ;  /* 0x000000ff00077202 */ /* 0x000fd20000000f00 */
[----:B------:R-:W-:Y:S05]  /*0d50*/  @!P0 BRA `(.L_x_25) ;  /* 0x0000000400108947 */ /* 0x000fea0003800000 */
[----:B------:R-:W-:Y:S01]  /*0d60*/  HFMA2 R12, -RZ, RZ, 0, 0 ;  /* 0x00000000ff0c7431 */ /* 0x000fe200000001ff */
[----:B------:R-:W-:Y:S01]  /*0d70*/  LOP3.LUT R7, R9, 0x7ffffff8, RZ, 0xc0, !PT ;  /* 0x7ffffff809077812 */ /* 0x000fe200078ec0ff */
[----:B------:R-:W0:Y:S06]  /*0d80*/  LDCU.64 UR4, c[0x0][0x388] ;  /* 0x00007100ff0477ac */ /* 0x000e2c0008000a00 */
.L_x_28:
[----:B------:R-:W-:-:S04]  /*0d90*/  LEA R13, R12, R0, 0x7 ;  /* 0x000000000c0d7211 */ /* 0x000fc800078e38ff */
[----:B------:R-:W-:-:S13]  /*0da0*/  ISETP.GE.AND P0, PT, R13, R6, PT ;  /* 0x000000060d00720c */ /* 0x000fda0003f06270 */
[C---:B-1----:R-:W-:Y:S01]  /*0db0*/  @!P0 IMAD.WIDE.U32 R14, R13.reuse, 0x4, R2 ;  /* 0x000000040d0e8825 */ /* 0x042fe200078e0002 */
[----:B------:R-:W1:Y:S05]  /*0dc0*/  @!P0 LDC.64 R8, c[0x0][0x388] ;  /* 0x0000e200ff088b82 */ /* 0x000e6a0000000a00 */
[----:B------:R-:W1:Y:S01]  /*0dd0*/  @!P0 LDG.E R15, desc[UR6][R14.64] ;  /* 0x000000060e0f8981 */ /* 0x000e62000c1e1900 */
[C---:B------:R-:W-:Y:S01]  /*0de0*/  IADD3 R21, PT, PT, R13.reuse, 0x80, RZ ;  /* 0x000000800d157810 */ /* 0x040fe20007ffe0ff */
[----:B------:R-:W-:-:S03]  /*0df0*/  @!P0 IMAD.WIDE.U32 R16, R13, 0x4, R4 ;  /* 0x000000040d108825 */ /* 0x000fc600078e0004 */
[----:B------:R-:W-:-:S13]  /*0e00*/  ISETP.GE.AND P1, PT, R21, R6, PT ;  /* 0x000000061500720c */ /* 0x000fda0003f26270 */
[----:B------:R-:W2:Y:S01]  /*0e10*/  @!P1 LDC.64 R10, c[0x0][0x388] ;  /* 0x0000e200ff0a9b82 */ /* 0x000ea20000000a00 */
[----:B-1----:R-:W-:-:S04]  /*0e20*/  @!P0 FADD R8, R15, R8 ;  /* 0x000000080f088221 */ /* 0x002fc80000000000 */
[----:B------:R-:W-:Y:S01]  /*0e30*/  @!P0 FMUL R19, R8, R9 ;  /* 0x0000000908138220 */ /* 0x000fe20000400000 */
[----:B------:R-:W-:-:S04]  /*0e40*/  IMAD.WIDE R8, R21, 0x4, R2 ;  /* 0x0000000415087825 */ /* 0x000fc800078e0202 */
[----:B------:R1:W-:Y:S04]  /*0e50*/  @!P0 STG.E desc[UR6][R16.64], R19 ;  /* 0x0000001310008986 */ /* 0x0003e8000c101906 */
[----:B------:R-:W2:Y:S01]  /*0e60*/  @!P1 LDG.E R23, desc[UR6][R8.64] ;  /* 0x0000000608179981 */ /* 0x000ea2000c1e1900 */
[----:B------:R-:W-:-:S04]  /*0e70*/  IADD3 R15, PT, PT, R13, 0x100, RZ ;  /* 0x000001000d0f7810 */ /* 0x000fc80007ffe0ff */
[----:B------:R-:W-:Y:S01]  /*0e80*/  ISETP.GE.AND P0, PT, R15, R6, PT ;  /* 0x000000060f00720c */ /* 0x000fe20003f06270 */
[----:B------:R-:W-:-:S04]  /*0e90*/  IMAD.WIDE R14, R21, 0x4, R4 ;  /* 0x00000004150e7825 */ /* 0x000fc800078e0204 */
[----:B--2---:R-:W-:-:S08]  /*0ea0*/  @!P1 FADD R10, R23, R10 ;  /* 0x0000000a170a9221 */ /* 0x004fd00000000000 */
[----:B------:R-:W2:Y:S01]  /*0eb0*/  @!P0 LDC.64 R22, c[0x0][0x388] ;  /* 0x0000e200ff168b82 */ /* 0x000ea20000000a00 */
[----:B------:R-:W-:-:S05]  /*0ec0*/  @!P1 FMUL R11, R10, R11 ;  /* 0x0000000b0a0b9220 */ /* 0x000fca0000400000 */
[----:B------:R3:W-:Y:S04]  /*0ed0*/  @!P1 STG.E desc[UR6][R14.64], R11 ;  /* 0x0000000b0e009986 */ /* 0x0007e8000c101906 */
[----:B------:R-:W2:Y:S01]  /*0ee0*/  @!P0 LDG.E R21, desc[UR6][R8.64+0x200] ;  /* 0x0002000608158981 */ /* 0x000ea2000c1e1900 */
[----:B-1----:R-:W-:-:S04]  /*0ef0*/  IADD3 R17, PT, PT, R13, 0x180, RZ ;  /* 0x000001800d117810 */ /* 0x002fc80007ffe0ff */
[----:B------:R-:W-:Y:S01]  /*0f00*/  ISETP.GE.AND P1, PT, R17, R6, PT ;  /* 0x000000061100720c */ /* 0x000fe20003f26270 */
[----:B--2---:R-:W-:-:S04]  /*0f10*/  @!P0 FADD R10, R21, R22 ;  /* 0x00000016150a8221 */ /* 0x004fc80000000000 */
[----:B------:R-:W-:-:S08]  /*0f20*/  @!P0 FMUL R17, R10, R23 ;  /* 0x000000170a118220 */ /* 0x000fd00000400000 */
[----:B------:R-:W1:Y:S01]  /*0f30*/  @!P1 LDC.64 R22, c[0x0][0x388] ;  /* 0x0000e200ff169b82 */ /* 0x000e620000000a00 */
[----:B------:R2:W-:Y:S04]  /*0f40*/  @!P0 STG.E desc[UR6][R14.64+0x200], R17 ;  /* 0x000200110e008986 */ /* 0x0005e8000c101906 */
[----:B------:R-:W1:Y:S01]  /*0f50*/  @!P1 LDG.E R19, desc[UR6][R8.64+0x400] ;  /* 0x0004000608139981 */ /* 0x000e62000c1e1900 */
[----:B------:R-:W-:-:S04]  /*0f60*/  IADD3 R21, PT, PT, R13, 0x200, RZ ;  /* 0x000002000d157810 */ /* 0x000fc80007ffe0ff */
[----:B------:R-:W-:Y:S01]  /*0f70*/  ISETP.GE.AND P0, PT, R21, R6, PT ;  /* 0x000000061500720c */ /* 0x000fe20003f06270 */
[----:B-1----:R-:W-:-:S04]  /*0f80*/  @!P1 FADD R10, R19, R22 ;  /* 0x00000016130a9221 */ /* 0x002fc80000000000 */
[----:B---3--:R-:W-:-:S08]  /*0f90*/  @!P1 FMUL R11, R10, R23 ;  /* 0x000000170a0b9220 */ /* 0x008fd00000400000 */
[----:B------:R-:W1:Y:S01]  /*0fa0*/  @!P0 LDC.64 R22, c[0x0][0x388] ;  /* 0x0000e200ff168b82 */ /* 0x000e620000000a00 */
[----:B------:R3:W-:Y:S04]  /*0fb0*/  @!P1 STG.E desc[UR6][R14.64+0x400], R11 ;  /* 0x0004000b0e009986 */ /* 0x0007e8000c101906 */
[----:B------:R-:W1:Y:S01]  /*0fc0*/  @!P0 LDG.E R19, desc[UR6][R8.64+0x600] ;  /* 0x0006000608138981 */ /* 0x000e62000c1e1900 */
[----:B------:R-:W-:-:S04]  /*0fd0*/  IADD3 R21, PT, PT, R13, 0x280, RZ ;  /* 0x000002800d157810 */ /* 0x000fc80007ffe0ff */
[----:B------:R-:W-:Y:S01]  /*0fe0*/  ISETP.GE.AND P1, PT, R21, R6, PT ;  /* 0x000000061500720c */ /* 0x000fe20003f26270 */
[----:B-1----:R-:W-:-:S04]  /*0ff0*/  @!P0 FADD R10, R19, R22 ;  /* 0x00000016130a8221 */ /* 0x002fc80000000000 */
[----:B--2---:R-:W-:-:S08]  /*1000*/  @!P0 FMUL R17, R10, R23 ;  /* 0x000000170a118220 */ /* 0x004fd00000400000 */
[----:B------:R-:W1:Y:S01]  /*1010*/  @!P1 LDC.64 R22, c[0x0][0x388] ;  /* 0x0000e200ff169b82 */ /* 0x000e620000000a00 */
[----:B------:R2:W-:Y:S04]  /*1020*/  @!P0 STG.E desc[UR6][R14.64+0x600], R17 ;  /* 0x000600110e008986 */ /* 0x0005e8000c101906 */
[----:B------:R-:W1:Y:S01]  /*1030*/  @!P1 LDG.E R19, desc[UR6][R8.64+0x800] ;  /* 0x0008000608139981 */ /* 0x000e62000c1e1900 */
[----:B------:R-:W-:-:S04]  /*1040*/  IADD3 R21, PT, PT, R13, 0x300, RZ ;  /* 0x000003000d157810 */ /* 0x000fc80007ffe0ff */
[----:B------:R-:W-:-:S13]  /*1050*/  ISETP.GE.AND P0, PT, R21, R6, PT ;  /* 0x000000061500720c */ /* 0x000fda0003f06270 */
[----:B------:R-:W4:Y:S01]  /*1060*/  @!P0 LDC.64 R20, c[0x0][0x388] ;  /* 0x0000e200ff148b82 */ /* 0x000f220000000a00 */
[----:B-1----:R-:W-:-:S04]  /*1070*/  @!P1 FADD R10, R19, R22 ;  /* 0x00000016130a9221 */ /* 0x002fc80000000000 */
[----:B---3--:R-:W-:-:S05]  /*1080*/  @!P1 FMUL R11, R10, R23 ;  /* 0x000000170a0b9220 */ /* 0x008fca0000400000 */
[----:B------:R1:W-:Y:S04]  /*1090*/  @!P1 STG.E desc[UR6][R14.64+0x800], R11 ;  /* 0x0008000b0e009986 */ /* 0x0003e8000c101906 */
[----:B------:R-:W4:Y:S01]  /*10a0*/  @!P0 LDG.E R19, desc[UR6][R8.64+0xa00] ;  /* 0x000a000608138981 */ /* 0x000f22000c1e1900 */
[----:B------:R-:W-:Y:S01]  /*10b0*/  IADD3 R13, PT, PT, R13, 0x380, RZ ;  /* 0x000003800d0d7810 */ /* 0x000fe20007ffe0ff */
[----:B------:R-:W-:Y:S01]  /*10c0*/  BSSY.RECONVERGENT B0, `(.L_x_26) ;  /* 0x000000c000007945 */ /* 0x000fe20003800200 */
[----:B------:R-:W-:-:S04]  /*10d0*/  IADD3 R12, PT, PT, R12, 0x8, RZ ;  /* 0x000000080c0c7810 */ /* 0x000fc80007ffe0ff */
[----:B------:R-:W-:Y:S01]  /*10e0*/  ISETP.NE.AND P1, PT, R12, R7, PT ;  /* 0x000000070c00720c */ /* 0x000fe20003f25270 */
[----:B----4-:R-:W-:-:S04]  /*10f0*/  @!P0 FADD R10, R19, R20 ;  /* 0x00000014130a8221 */ /* 0x010fc80000000000 */
[----:B--2---:R-:W-:-:S05]  /*1100*/  @!P0 FMUL R17, R10, R21 ;  /* 0x000000150a118220 */ /* 0x004fca0000400000 */
[----:B------:R1:W-:Y:S01]  /*1110*/  @!P0 STG.E desc[UR6][R14.64+0xa00], R17 ;  /* 0x000a00110e008986 */ /* 0x0003e2000c101906 */
[----:B------:R-:W-:-:S13]  /*1120*/  ISETP.GE.AND P0, PT, R13, R6, PT ;  /* 0x000000060d00720c */ /* 0x000fda0003f06270 */
[----:B-1----:R-:W-:Y:S05]  /*1130*/  @P0 BRA `(.L_x_27) ;  /* 0x0000000000100947 */ /* 0x002fea0003800000 */
[----:B------:R-:W0:Y:S02]  /*1140*/  LDG.E R8, desc[UR6][R8.64+0xc00] ;  /* 0x000c000608087981 */ /* 0x000e24000c1e1900 */
[----:B0-----:R-:W-:-:S04]  /*1150*/  FADD R10, R8, UR4 ;  /* 0x00000004080a7e21 */ /* 0x001fc80008000000 */
[----:B------:R-:W-:-:S05]  /*1160*/  FMUL R11, R10, UR5 ;  /* 0x000000050a0b7c20 */ /* 0x000fca0008400000 */
[----:B------:R1:W-:Y:S02]  /*1170*/  STG.E desc[UR6][R14.64+0xc00], R11 ;  /* 0x000c000b0e007986 */ /* 0x0003e4000c101906 */
.L_x_27:
[----:B0-----:R-:W-:Y:S05]  /*1180*/  BSYNC.RECONVERGENT B0 ;  /* 0x0000000000007941 */ /* 0x001fea0003800200 */
.L_x_26:
[----:B------:R-:W-:Y:S05]  /*1190*/  @P1 BRA `(.L_x_28) ;  /* 0xfffffff800fc1947 */ /* 0x000fea000383ffff */
.L_x_25:
[----:B------:R-:W-:-:S13]  /*11a0*/  ISETP.NE.AND P0, PT, R18, RZ, PT ;  /* 0x000000ff1200720c */ /* 0x000fda0003f05270 */
[----:B------:R-:W-:Y:S05]  /*11b0*/  @!P0 EXIT ;  /* 0x000000000000894d */ /* 0x000fea0003800000 */
[----:B------:R-:W0:Y:S01]  /*11c0*/  LDC R8, c[0x0][0x384] ;  /* 0x0000e100ff087b82 */ /* 0x000e220000000800 */
[----:B------:R-:W-:Y:S02]  /*11d0*/  ISETP.GE.U32.AND P1, PT, R18, 0x4, PT ;  /* 0x000000041200780c */ /* 0x000fe40003f26070 */
[----:B0-----:R-:W-:-:S04]  /*11e0*/  LOP3.LUT R19, R8, 0x3, RZ, 0xc0, !PT ;  /* 0x0000000308137812 */ /* 0x001fc800078ec0ff */
[----:B------:R-:W-:-:S07]  /*11f0*/  ISETP.NE.AND P0, PT, R19, RZ, PT ;  /* 0x000000ff1300720c */ /* 0x000fce0003f05270 */
[----:B------:R-:W-:Y:S06]  /*1200*/  @!P1 BRA `(.L_x_29) ;  /* 0x0000000000949947 */ /* 0x000fec0003800000 */
[----:B------:R-:W-:-:S04]  /*1210*/  LEA R9, R7, R0, 0x7 ;  /* 0x0000000007097211 */ /* 0x000fc800078e38ff */
[----:B------:R-:W-:-:S13]  /*1220*/  ISETP.GE.AND P2, PT, R9, R6, PT ;  /* 0x000000060900720c */ /* 0x000fda0003f46270 */
[C---:B-1----:R-:W-:Y:S01]  /*1230*/  @!P2 IMAD.WIDE R10, R9.reuse, 0x4, R2 ;  /* 0x00000004090aa825 */ /* 0x042fe200078e0202 */
[----:B------:R-:W0:Y:S05]  /*1240*/  @!P2 LDC.64 R14, c[0x0][0x388] ;  /* 0x0000e200ff0eab82 */ /* 0x000e2a0000000a00 */
[----:B------:R-:W0:Y:S01]  /*1250*/  @!P2 LDG.E R11, desc[UR6][R10.64] ;  /* 0x000000060a0ba981 */ /* 0x000e22000c1e1900 */
[C---:B------:R-:W-:Y:S01]  /*1260*/  IADD3 R17, PT, PT, R9.reuse, 0x80, RZ ;  /* 0x0000008009117810 */ /* 0x040fe20007ffe0ff */
[----:B------:R-:W-:-:S03]  /*1270*/  @!P2 IMAD.WIDE R12, R9, 0x4, R4 ;  /* 0x00000004090ca825 */ /* 0x000fc600078e0204 */
[----:B------:R-:W-:-:S13]  /*1280*/  ISETP.GE.AND P1, PT, R17, R6, PT ;  /* 0x000000061100720c */ /* 0x000fda0003f26270 */
[----:B------:R-:W1:Y:S01]  /*1290*/  @!P1 LDC.64 R22, c[0x0][0x388] ;  /* 0x0000e200ff169b82 */ /* 0x000e620000000a00 */
[----:B0-----:R-:W-:-:S04]  /*12a0*/  @!P2 FADD R14, R11, R14 ;  /* 0x0000000e0b0ea221 */ /* 0x001fc80000000000 */
[----:B------:R-:W-:Y:S01]  /*12b0*/  @!P2 FMUL R21, R14, R15 ;  /* 0x0000000f0e15a220 */ /* 0x000fe20000400000 */
[----:B------:R-:W-:-:S04]  /*12c0*/  @!P1 IMAD.WIDE R14, R17, 0x4, R2 ;  /* 0x00000004110e9825 */ /* 0x000fc800078e0202 */
[----:B------:R0:W-:Y:S04]  /*12d0*/  @!P2 STG.E desc[UR6][R12.64], R21 ;  /* 0x000000150c00a986 */ /* 0x0001e8000c101906 */
[----:B------:R-:W1:Y:S01]  /*12e0*/  @!P1 LDG.E R15, desc[UR6][R14.64] ;  /* 0x000000060e0f9981 */ /* 0x000e62000c1e1900 */
[----:B------:R-:W-:Y:S01]  /*12f0*/  IADD3 R25, PT, PT, R9, 0x100, RZ ;  /* 0x0000010009197810 */ /* 0x000fe20007ffe0ff */
[----:B------:R-:W-:-:S03]  /*1300*/  @!P1 IMAD.WIDE R10, R17, 0x4, R4 ;  /* 0x00000004110a9825 */ /* 0x000fc600078e0204 */
[----:B------:R-:W-:-:S13]  /*1310*/  ISETP.GE.AND P2, PT, R25, R6, PT ;  /* 0x000000061900720c */ /* 0x000fda0003f46270 */
[----:B------:R-:W2:Y:S01]  /*1320*/  @!P2 LDC.64 R26, c[0x0][0x388] ;  /* 0x0000e200ff1aab82 */ /* 0x000ea20000000a00 */
[----:B-1----:R-:W-:-:S04]  /*1330*/  @!P1 FADD R16, R15, R22 ;  /* 0x000000160f109221 */ /* 0x002fc80000000000 */
[----:B------:R-:W-:Y:S01]  /*1340*/  @!P1 FMUL R23, R16, R23 ;  /* 0x0000001710179220 */ /* 0x000fe20000400000 */
[----:B------:R-:W-:-:S04]  /*1350*/  @!P2 IMAD.WIDE R16, R25, 0x4, R2 ;  /* 0x000000041910a825 */ /* 0x000fc800078e0202 */
[----:B------:R1:W-:Y:S04]  /*1360*/  @!P1 STG.E desc[UR6][R10.64], R23 ;  /* 0x000000170a009986 */ /* 0x0003e8000c101906 */
[----:B------:R-:W2:Y:S01]  /*1370*/  @!P2 LDG.E R17, desc[UR6][R16.64] ;  /* 0x000000061011a981 */ /* 0x000ea2000c1e1900 */
[----:B0-----:R-:W-:Y:S01]  /*1380*/  IADD3 R21, PT, PT, R9, 0x180, RZ ;  /* 0x0000018009157810 */ /* 0x001fe20007ffe0ff */
[----:B------:R-:W-:-:S03]  /*1390*/  @!P2 IMAD.WIDE R12, R25, 0x4, R4 ;  /* 0x00000004190ca825 */ /* 0x000fc600078e0204 */
[----:B------:R-:W-:-:S13]  /*13a0*/  ISETP.GE.AND P1, PT, R21, R6, PT ;  /* 0x000000061500720c */ /* 0x000fda0003f26270 */
[----:B-1----:R-:W0:Y:S01]  /*13b0*/  @!P1 LDC.64 R22, c[0x0][0x388] ;  /* 0x0000e200ff169b82 */ /* 0x002e220000000a00 */
[----:B--2---:R-:W-:-:S04]  /*13c0*/  @!P2 FADD R14, R17, R26 ;  /* 0x0000001a110ea221 */ /* 0x004fc80000000000 */
[----:B------:R-:W-:Y:S01]  /*13d0*/  @!P2 FMUL R9, R14, R27 ;  /* 0x0000001b0e09a220 */ /* 0x000fe20000400000 */
[----:B------:R-:W-:-:S04]  /*13e0*/  @!P1 IMAD.WIDE R14, R21, 0x4, R2 ;  /* 0x00000004150e9825 */ /* 0x000fc800078e0202 */
[----:B------:R2:W-:Y:S04]  /*13f0*/  @!P2 STG.E desc[UR6][R12.64], R9 ;  /* 0x000000090c00a986 */ /* 0x0005e8000c101906 */
[----:B------:R-:W0:Y:S01]  /*1400*/  @!P1 LDG.E R15, desc[UR6][R14.64] ;  /* 0x000000060e0f9981 */ /* 0x000e22000c1e1900 */
[----:B------:R-:W-:Y:S01]  /*1410*/  @!P1 IMAD.WIDE R10, R21, 0x4, R4 ;  /* 0x00000004150a9825 */ /* 0x000fe200078e0204 */
[----:B------:R-:W-:-:S03]  /*1420*/  IADD3 R7, PT, PT, R7, 0x4, RZ ;  /* 0x0000000407077810 */ /* 0x000fc60007ffe0ff */
[----:B0-----:R-:W-:-:S04]  /*1430*/  @!P1 FADD R16, R15, R22 ;  /* 0x000000160f109221 */ /* 0x001fc80000000000 */
[----:B------:R-:W-:-:S05]  /*1440*/  @!P1 FMUL R17, R16, R23 ;  /* 0x0000001710119220 */ /* 0x000fca0000400000 */
[----:B------:R2:W-:Y:S02]  /*1450*/  @!P1 STG.E desc[UR6][R10.64], R17 ;  /* 0x000000110a009986 */ /* 0x0005e4000c101906 */
.L_x_29:
[----:B------:R-:W-:Y:S05]  /*1460*/  @!P0 EXIT ;  /* 0x000000000000894d */ /* 0x000fea0003800000 */
[----:B------:R-:W-:Y:S02]  /*1470*/  ISETP.NE.AND P1, PT, R19, 0x1, PT ;  /* 0x000000011300780c */ /* 0x000fe40003f25270 */
[----:B------:R-:W-:-:S04]  /*1480*/  LOP3.LUT R8, R8, 0x1, RZ, 0xc0, !PT ;  /* 0x0000000108087812 */ /* 0x000fc800078ec0ff */
[----:B------:R-:W-:-:S07]  /*1490*/  ISETP.NE.U32.AND P0, PT, R8, 0x1, PT ;  /* 0x000000010800780c */ /* 0x000fce0003f05070 */
[----:B------:R-:W-:Y:S06]  /*14a0*/  @!P1 BRA `(.L_x_30) ;  /* 0x00000000004c9947 */ /* 0x000fec0003800000 */
[----:B-12---:R-:W-:-:S04]  /*14b0*/  LEA R11, R7, R0, 0x7 ;  /* 0x00000000070b7211 */ /* 0x006fc800078e38ff */
[----:B------:R-:W-:-:S13]  /*14c0*/  ISETP.GE.AND P1, PT, R11, R6, PT ;  /* 0x000000060b00720c */ /* 0x000fda0003f26270 */
[C---:B------:R-:W-:Y:S01]  /*14d0*/  @!P1 IMAD.WIDE R8, R11.reuse, 0x4, R2 ;  /* 0x000000040b089825 */ /* 0x040fe200078e0202 */
        /* <DEDUP_REMOVED lines=11> */
[----:B------:R-:W-:Y:S01]  /*1590*/  @!P2 IMAD.WIDE R8, R17, 0x4, R4 ;  /* 0x000000041108a825 */ /* 0x000fe200078e0204 */
[----:B------:R-:W-:-:S03]  /*15a0*/  IADD3 R7, PT, PT, R7, 0x2, RZ ;  /* 0x0000000207077810 */ /* 0x000fc60007ffe0ff */
[----:B-1----:R-:W-:-:S04]  /*15b0*/  @!P2 FADD R14, R13, R18 ;  /* 0x000000120d0ea221 */ /* 0x002fc80000000000 */
[----:B------:R-:W-:-:S05]  /*15c0*/  @!P2 FMUL R17, R14, R19 ;  /* 0x000000130e11a220 */ /* 0x000fca0000400000 */
[----:B------:R0:W-:Y:S02]  /*15d0*/  @!P2 STG.E desc[UR6][R8.64], R17 ;  /* 0x000000110800a986 */ /* 0x0001e4000c101906 */
.L_x_30:
[----:B------:R-:W-:Y:S05]  /*15e0*/  @P0 EXIT ;  /* 0x000000000000094d */ /* 0x000fea0003800000 */
[----:B------:R-:W-:-:S04]  /*15f0*/  LEA R7, R7, R0, 0x7 ;  /* 0x0000000007077211 */ /* 0x000fc800078e38ff */
[----:B------:R-:W-:-:S13]  /*1600*/  ISETP.GE.AND P0, PT, R7, R6, PT ;  /* 0x000000060700720c */ /* 0x000fda0003f06270 */
[----:B------:R-:W-:Y:S05]  /*1610*/  @P0 EXIT ;  /* 0x000000000000094d */ /* 0x000fea0003800000 */
[C---:B------:R-:W-:Y:S01]  /*1620*/  IMAD.WIDE R2, R7.reuse, 0x4, R2 ;  /* 0x0000000407027825 */ /* 0x040fe200078e0202 */
[----:B------:R-:W3:Y:S05]  /*1630*/  LDCU.64 UR4, c[0x0][0x388] ;  /* 0x00007100ff0477ac */ /* 0x000eea0008000a00 */
[----:B------:R-:W3:Y:S01]  /*1640*/  LDG.E R2, desc[UR6][R2.64] ;  /* 0x0000000602027981 */ /* 0x000ee2000c1e1900 */
[----:B------:R-:W-:-:S04]  /*1650*/  IMAD.WIDE R4, R7, 0x4, R4 ;  /* 0x0000000407047825 */ /* 0x000fc800078e0204 */
[----:B---3--:R-:W-:-:S04]  /*1660*/  FADD R0, R2, UR4 ;  /* 0x0000000402007e21 */ /* 0x008fc80008000000 */
[----:B------:R-:W-:-:S05]  /*1670*/  FMUL R7, R0, UR5 ;  /* 0x0000000500077c20 */ /* 0x000fca0008400000 */
[----:B------:R-:W-:Y:S01]  /*1680*/  STG.E desc[UR6][R4.64], R7 ;  /* 0x0000000704007986 */ /* 0x000fe2000c101906 */
[----:B------:R-:W-:Y:S05]  /*1690*/  EXIT ;  /* 0x000000000000794d */ /* 0x000fea0003800000 */
.L_x_31:
        /* <DEDUP_REMOVED lines=14> */
.L_x_34:


//--------------------- .text._ZN3cub18CUB_300001_SM_10006detail11EmptyKernelIvEEvv --------------------------
	.section	.text._ZN3cub18CUB_300001_SM_10006detail11EmptyKernelIvEEvv,"ax",@progbits
	.align	128
        .global         _ZN3cub18CUB_300001_SM_10006detail11EmptyKernelIvEEvv
        .type           _ZN3cub18CUB_300001_SM_10006detail11EmptyKernelIvEEvv,@function
        .size           _ZN3cub18CUB_300001_SM_10006detail11EmptyKernelIvEEvv,(.L_x_35 - _ZN3cub18CUB_300001_SM_10006detail11EmptyKernelIvEEvv)
        .other          _ZN3cub18CUB_300001_SM_10006detail11EmptyKernelIvEEvv,@"STO_CUDA_ENTRY STV_DEFAULT"
_ZN3cub18CUB_300001_SM_10006detail11EmptyKernelIvEEvv:
.text._ZN3cub18CUB_300001_SM_10006detail11EmptyKernelIvEEvv:
[----:B------:R-:W-:Y:S01]  /*0000*/  LDC R1, c[0x0][0x37c] ;  /* 0x0000df00ff017b82 */ /* 0x000fe20000000800 */
[----:B------:R-:W-:Y:S05]  /*0010*/  EXIT ;  /* 0x000000000000794d */ /* 0x000fea0003800000 */
.L_x_32:
        /* <DEDUP_REMOVED lines=14> */
.L_x_35:


//--------------------- .nv.shared.reserved.0     --------------------------
	.section	.nv.shared.reserved.0,"aw",@nobits
	.weak		__nv_reservedSMEM_offset_0_alias
	.size		__nv_reservedSMEM_offset_0_alias, 0, 64
	.other		__nv_reservedSMEM_offset_0_alias,@"STO_CUDA_RESERVED_SHARED STV_DEFAULT"
__nv_reservedSMEM_offset_0_alias:
	.zero		0
	.zero		64


//--------------------- .nv.global                --------------------------
	.section	.nv.global,"aw",@nobits
.nv.global:
	.type		_ZN34_INTERNAL_5dedbba4_4_k_cu_e806fa176thrust24THRUST_300001_SM_1000_NS3seqE,@object
	.size		_ZN34_INTERNAL_5dedbba4_4_k_cu_e806fa176thrust24THRUST_300001_SM_1000_NS3seqE,(_ZN34_INTERNAL_5dedbba4_4_k_cu_e806fa174cuda3std3__48in_placeE - _ZN34_INTERNAL_5dedbba4_4_k_cu_e806fa176thrust24THRUST_300001_SM_1000_NS3seqE)
_ZN34_INTERNAL_5dedbba4_4_k_cu_e806fa176thrust24THRUST_300001_SM_1000_NS3seqE:
	.zero		1
	.type		_ZN34_INTERNAL_5dedbba4_4_k_cu_e806fa174cuda3std3__48in_placeE,@object
	.size		_ZN34_INTERNAL_5dedbba4_4_k_cu_e806fa174cuda3std3__48in_placeE,(_ZN34_INTERNAL_5dedbba4_4_k_cu_e806fa174cuda3std6ranges3__45__cpo4sizeE - _ZN34_INTERNAL_5dedbba4_4_k_cu_e806fa174cuda3std3__48in_placeE)
_ZN34_INTERNAL_5dedbba4_4_k_cu_e806fa174cuda3std3__48in_placeE:
	.zero		1
	.type		_ZN34_INTERNAL_5dedbba4_4_k_cu_e806fa174cuda3std6ranges3__45__cpo4sizeE,@object
	.size		_ZN34_INTERNAL_5dedbba4_4_k_cu_e806fa174cuda3std6ranges3__45__cpo4sizeE,(_ZN34_INTERNAL_5dedbba4_4_k_cu_e806fa176thrust24THRUST_300001_SM_1000_NS12placeholders2_3E - _ZN34_INTERNAL_5dedbba4_4_k_cu_e806fa174cuda3std6ranges3__45__cpo4sizeE)
_ZN34_INTERNAL_5dedbba4_4_k_cu_e806fa174cuda3std6ranges3__45__cpo4sizeE:
	.zero		1
	.type		_ZN34_INTERNAL_5dedbba4_4_k_cu_e806fa176thrust24THRUST_300001_SM_1000_NS12placeholders2_3E,@object
	.size		_ZN34_INTERNAL_5dedbba4_4_k_cu_e806fa176thrust24THRUST_300001_SM_1000_NS12placeholders2_3E,(_ZN34_INTERNAL_5dedbba4_4_k_cu_e806fa174cuda3std3__45__cpo6cbeginE - _ZN34_INTERNAL_5dedbba4_4_k_cu_e806fa176thrust24THRUST_300001_SM_1000_NS12placeholders2_3E)
_ZN34_INTERNAL_5dedbba4_4_k_cu_e806fa176thrust24THRUST_300001_SM_1000_NS12placeholders2_3E:
	.zero		1
	.type		_ZN34_INTERNAL_5dedbba4_4_k_cu_e806fa174cuda3std3__45__cpo6cbeginE,@object
	.size		_ZN34_INTERNAL_5dedbba4_4_k_cu_e806fa174cuda3std3__45__cpo6cbeginE,(_ZN34_INTERNAL_5dedbba4_4_k_cu_e806fa174cuda3std6ranges3__45__cpo6cbeginE - _ZN34_INTERNAL_5dedbba4_4_k_cu_e806fa174cuda3std3__45__cpo6cbeginE)
_ZN34_INTERNAL_5dedbba4_4_k_cu_e806fa174cuda3std3__45__cpo6cbeginE:
	.zero		1
	.type		_ZN34_INTERNAL_5dedbba4_4_k_cu_e806fa174cuda3std6ranges3__45__cpo6cbeginE,@object
	.size		_ZN34_INTERNAL_5dedbba4_4_k_cu_e806fa174cuda3std6ranges3__45__cpo6cbeginE,(_ZN34_INTERNAL_5dedbba4_4_k_cu_e806fa176thrust24THRUST_300001_SM_1000_NS12placeholders2_7E - _ZN34_INTERNAL_5dedbba4_4_k_cu_e806fa174cuda3std6ranges3__45__cpo6cbeginE)
_ZN34_INTERNAL_5dedbba4_4_k_cu_e806fa174cuda3std6ranges3__45__cpo6cbeginE:
	.zero		1
	.type		_ZN34_INTERNAL_5dedbba4_4_k_cu_e806fa176thrust24THRUST_300001_SM_1000_NS12placeholders2_7E,@object
	.size		_ZN34_INTERNAL_5dedbba4_4_k_cu_e806fa176thrust24THRUST_300001_SM_1000_NS12placeholders2_7E,(_ZN34_INTERNAL_5dedbba4_4_k_cu_e806fa174cuda3std3__45__cpo7crbeginE - _ZN34_INTERNAL_5dedbba4_4_k_cu_e806fa176thrust24THRUST_300001_SM_1000_NS12placeholders2_7E)
_ZN34_INTERNAL_5dedbba4_4_k_cu_e806fa176thrust24THRUST_300001_SM_1000_NS12placeholders2_7E:
	.zero		1
	.type		_ZN34_INTERNAL_5dedbba4_4_k_cu_e806fa174cuda3std3__45__cpo7crbeginE,@object
	.size		_ZN34_INTERNAL_5dedbba4_4_k_cu_e806fa174cuda3std3__45__cpo7crbeginE,(_ZN34_INTERNAL_5dedbba4_4_k_cu_e806fa174cuda3std6ranges3__45__cpo4nextE - _ZN34_INTERNAL_5dedbba4_4_k_cu_e806fa174cuda3std3__45__cpo7crbeginE)
_ZN34_INTERNAL_5dedbba4_4_k_cu_e806fa174cuda3std3__45__cpo7crbeginE:
	.zero		1
	.type		_ZN34_INTERNAL_5dedbba4_4_k_cu_e806fa174cuda3std6ranges3__45__cpo4nextE,@object
	.size		_ZN34_INTERNAL_5dedbba4_4_k_cu_e806fa174cuda3std6ranges3__45__cpo4nextE,(_ZN34_INTERNAL_5dedbba4_4_k_cu_e806fa174cuda3std6ranges3__45__cpo4swapE - _ZN34_INTERNAL_5dedbba4_4_k_cu_e806fa174cuda3std6ranges3__45__cpo4nextE)
_ZN34_INTERNAL_5dedbba4_4_k_cu_e806fa174cuda3std6ranges3__45__cpo4nextE:
	.zero		1
	.type		_ZN34_INTERNAL_5dedbba4_4_k_cu_e806fa174cuda3std6ranges3__45__cpo4swapE,@object
	.size		_ZN34_INTERNAL_5dedbba4_4_k_cu_e806fa174cuda3std6ranges3__45__cpo4swapE,(_ZN34_INTERNAL_5dedbba4_4_k_cu_e806fa176thrust24THRUST_300001_SM_1000_NS8cuda_cub10par_nosyncE - _ZN34_INTERNAL_5dedbba4_4_k_cu_e806fa174cuda3std6ranges3__45__cpo4swapE)
_ZN34_INTERNAL_5dedbba4_4_k_cu_e806fa174cuda3std6ranges3__45__cpo4swapE:
	.zero		1
	.type		_ZN34_INTERNAL_5dedbba4_4_k_cu_e806fa176thrust24THRUST_300001_SM_1000_NS8cuda_cub10par_nosyncE,@object
	.size		_ZN34_INTERNAL_5dedbba4_4_k_cu_e806fa176thrust24THRUST_300001_SM_1000_NS8cuda_cub10par_nosyncE,(_ZN34_INTERNAL_5dedbba4_4_k_cu_e806fa176thrust24THRUST_300001_SM_1000_NS12placeholders2_9E - _ZN34_INTERNAL_5dedbba4_4_k_cu_e806fa176thrust24THRUST_300001_SM_1000_NS8cuda_cub10par_nosyncE)
_ZN34_INTERNAL_5dedbba4_4_k_cu_e806fa176thrust24THRUST_300001_SM_1000_NS8cuda_cub10par_nosyncE:
	.zero		1
	.type		_ZN34_INTERNAL_5dedbba4_4_k_cu_e806fa176thrust24THRUST_300001_SM_1000_NS12placeholders2_9E,@object
	.size		_ZN34_INTERNAL_5dedbba4_4_k_cu_e806fa176thrust24THRUST_300001_SM_1000_NS12placeholders2_9E,(_ZN34_INTERNAL_5dedbba4_4_k_cu_e806fa174cuda3std3__436_GLOBAL__N__5dedbba4_4_k_cu_e806fa176ignoreE - _ZN34_INTERNAL_5dedbba4_4_k_cu_e806fa176thrust24THRUST_300001_SM_1000_NS12placeholders2_9E)
_ZN34_INTERNAL_5dedbba4_4_k_cu_e806fa176thrust24THRUST_300001_SM_1000_NS12placeholders2_9E:
	.zero		1
	.type		_ZN34_INTERNAL_5dedbba4_4_k_cu_e806fa174cuda3std3__436_GLOBAL__N__5dedbba4_4_k_cu_e806fa176ignoreE,@object
	.size		_ZN34_INTERNAL_5dedbba4_4_k_cu_e806fa174cuda3std3__436_GLOBAL__N__5dedbba4_4_k_cu_e806fa176ignoreE,(_ZN34_INTERNAL_5dedbba4_4_k_cu_e806fa174cuda3std6ranges3__45__cpo4dataE - _ZN34_INTERNAL_5dedbba4_4_k_cu_e806fa174cuda3std3__436_GLOBAL__N__5dedbba4_4_k_cu_e806fa176ignoreE)
_ZN34_INTERNAL_5dedbba4_4_k_cu_e806fa174cuda3std3__436_GLOBAL__N__5dedbba4_4_k_cu_e806fa176ignoreE:
	.zero		1
	.type		_ZN34_INTERNAL_5dedbba4_4_k_cu_e806fa174cuda3std6ranges3__45__cpo4dataE,@object
	.size		_ZN34_INTERNAL_5dedbba4_4_k_cu_e806fa174cuda3std6ranges3__45__cpo4dataE,(_ZN34_INTERNAL_5dedbba4_4_k_cu_e806fa176thrust24THRUST_300001_SM_1000_NS12placeholders2_1E - _ZN34_INTERNAL_5dedbba4_4_k_cu_e806fa174cuda3std6ranges3__45__cpo4dataE)
_ZN34_INTERNAL_5dedbba4_4_k_cu_e806fa174cuda3std6ranges3__45__cpo4dataE:
	.zero		1
	.type		_ZN34_INTERNAL_5dedbba4_4_k_cu_e806fa176thrust24THRUST_300001_SM_1000_NS12placeholders2_1E,@object
	.size		_ZN34_INTERNAL_5dedbba4_4_k_cu_e806fa176thrust24THRUST_300001_SM_1000_NS12placeholders2_1E,(_ZN34_INTERNAL_5dedbba4_4_k_cu_e806fa174cuda3std3__45__cpo5beginE - _ZN34_INTERNAL_5dedbba4_4_k_cu_e806fa176thrust24THRUST_300001_SM_1000_NS12placeholders2_1E)
_ZN34_INTERNAL_5dedbba4_4_k_cu_e806fa176thrust24THRUST_300001_SM_1000_NS12placeholders2_1E:
	.zero		1
	.type		_ZN34_INTERNAL_5dedbba4_4_k_cu_e806fa174cuda3std3__45__cpo5beginE,@object
	.size		_ZN34_INTERNAL_5dedbba4_4_k_cu_e806fa174cuda3std3__45__cpo5beginE,(_ZN34_INTERNAL_5dedbba4_4_k_cu_e806fa174cuda3std6ranges3__45__cpo5beginE - _ZN34_INTERNAL_5dedbba4_4_k_cu_e806fa174cuda3std3__45__cpo5beginE)
_ZN34_INTERNAL_5dedbba4_4_k_cu_e806fa174cuda3std3__45__cpo5beginE:
	.zero		1
	.type		_ZN34_INTERNAL_5dedbba4_4_k_cu_e806fa174cuda3std6ranges3__45__cpo5beginE,@object
	.size		_ZN34_INTERNAL_5dedbba4_4_k_cu_e806fa174cuda3std6ranges3__45__cpo5beginE,(_ZN34_INTERNAL_5dedbba4_4_k_cu_e806fa176thrust24THRUST_300001_SM_1000_NS12placeholders2_5E - _ZN34_INTERNAL_5dedbba4_4_k_cu_e806fa174cuda3std6ranges3__45__cpo5beginE)
_ZN34_INTERNAL_5dedbba4_4_k_cu_e806fa174cuda3std6ranges3__45__cpo5beginE:
	.zero		1
	.type		_ZN34_INTERNAL_5dedbba4_4_k_cu_e806fa176thrust24THRUST_300001_SM_1000_NS12placeholders2_5E,@object
	.size		_ZN34_INTERNAL_5dedbba4_4_k_cu_e806fa176thrust24THRUST_300001_SM_1000_NS12placeholders2_5E,(_ZN34_INTERNAL_5dedbba4_4_k_cu_e806fa174cuda3std3__45__cpo6rbeginE - _ZN34_INTERNAL_5dedbba4_4_k_cu_e806fa176thrust24THRUST_300001_SM_1000_NS12placeholders2_5E)
_ZN34_INTERNAL_5dedbba4_4_k_cu_e806fa176thrust24THRUST_300001_SM_1000_NS12placeholders2_5E:
	.zero		1
	.type		_ZN34_INTERNAL_5dedbba4_4_k_cu_e806fa174cuda3std3__45__cpo6rbeginE,@object
	.size		_ZN34_INTERNAL_5dedbba4_4_k_cu_e806fa174cuda3std3__45__cpo6rbeginE,(_ZN34_INTERNAL_5dedbba4_4_k_cu_e806fa174cuda3std6ranges3__45__cpo7advanceE - _ZN34_INTERNAL_5dedbba4_4_k_cu_e806fa174cuda3std3__45__cpo6rbeginE)
_ZN34_INTERNAL_5dedbba4_4_k_cu_e806fa174cuda3std3__45__cpo6rbeginE:
	.zero		1
	.type		_ZN34_INTERNAL_5dedbba4_4_k_cu_e806fa174cuda3std6ranges3__45__cpo7advanceE,@object
	.size		_ZN34_INTERNAL_5dedbba4_4_k_cu_e806fa174cuda3std6ranges3__45__cpo7advanceE,(_ZN34_INTERNAL_5dedbba4_4_k_cu_e806fa174cuda3std3__47nulloptE - _ZN34_INTERNAL_5dedbba4_4_k_cu_e806fa174cuda3std6ranges3__45__cpo7advanceE)
_ZN34_INTERNAL_5dedbba4_4_k_cu_e806fa174cuda3std6ranges3__45__cpo7advanceE:
	.zero		1
	.type		_ZN34_INTERNAL_5dedbba4_4_k_cu_e806fa174cuda3std3__47nulloptE,@object
	.size		_ZN34_INTERNAL_5dedbba4_4_k_cu_e806fa174cuda3std3__47nulloptE,(_ZN34_INTERNAL_5dedbba4_4_k_cu_e806fa174cuda3std6ranges3__45__cpo8distanceE - _ZN34_INTERNAL_5dedbba4_4_k_cu_e806fa174cuda3std3__47nulloptE)
_ZN34_INTERNAL_5dedbba4_4_k_cu_e806fa174cuda3std3__47nulloptE:
	.zero		1
	.type		_ZN34_INTERNAL_5dedbba4_4_k_cu_e806fa174cuda3std6ranges3__45__cpo8distanceE,@object
	.size		_ZN34_INTERNAL_5dedbba4_4_k_cu_e806fa174cuda3std6ranges3__45__cpo8distanceE,(_ZN34_INTERNAL_5dedbba4_4_k_cu_e806fa176thrust24THRUST_300001_SM_1000_NS12placeholders3_10E - _ZN34_INTERNAL_5dedbba4_4_k_cu_e806fa174cuda3std6ranges3__45__cpo8distanceE)
_ZN34_INTERNAL_5dedbba4_4_k_cu_e806fa174cuda3std6ranges3__45__cpo8distanceE:
	.zero		1
	.type		_ZN34_INTERNAL_5dedbba4_4_k_cu_e806fa176thrust24THRUST_300001_SM_1000_NS12placeholders3_10E,@object
	.size		_ZN34_INTERNAL_5dedbba4_4_k_cu_e806fa176thrust24THRUST_300001_SM_1000_NS12placeholders3_10E,(_ZN34_INTERNAL_5dedbba4_4_k_cu_e806fa174cuda3std3__419piecewise_constructE - _ZN34_INTERNAL_5dedbba4_4_k_cu_e806fa176thrust24THRUST_300001_SM_1000_NS12placeholders3_10E)
_ZN34_INTERNAL_5dedbba4_4_k_cu_e806fa176thrust24THRUST_300001_SM_1000_NS12placeholders3_10E:
	.zero		1
	.type		_ZN34_INTERNAL_5dedbba4_4_k_cu_e806fa174cuda3std3__419piecewise_constructE,@object
	.size		_ZN34_INTERNAL_5dedbba4_4_k_cu_e806fa174cuda3std3__419piecewise_constructE,(_ZN34_INTERNAL_5dedbba4_4_k_cu_e806fa174cuda3std6ranges3__45__cpo5cdataE - _ZN34_INTERNAL_5dedbba4_4_k_cu_e806fa174cuda3std3__419piecewise_constructE)
_ZN34_INTERNAL_5dedbba4_4_k_cu_e806fa174cuda3std3__419piecewise_constructE:
	.zero		1
	.type		_ZN34_INTERNAL_5dedbba4_4_k_cu_e806fa174cuda3std6ranges3__45__cpo5cdataE,@object
	.size		_ZN34_INTERNAL_5dedbba4_4_k_cu_e806fa174cuda3std6ranges3__45__cpo5cdataE,(_ZN34_INTERNAL_5dedbba4_4_k_cu_e806fa176thrust24THRUST_300001_SM_1000_NS12placeholders2_2E - _ZN34_INTERNAL_5dedbba4_4_k_cu_e806fa174cuda3std6ranges3__45__cpo5cdataE)
_ZN34_INTERNAL_5dedbba4_4_k_cu_e806fa174cuda3std6ranges3__45__cpo5cdataE:
	.zero		1
	.type		_ZN34_INTERNAL_5dedbba4_4_k_cu_e806fa176thrust24THRUST_300001_SM_1000_NS12placeholders2_2E,@object
	.size		_ZN34_INTERNAL_5dedbba4_4_k_cu_e806fa176thrust24THRUST_300001_SM_1000_NS12placeholders2_2E,(_ZN34_INTERNAL_5dedbba4_4_k_cu_e806fa174cuda3std3__45__cpo3endE - _ZN34_INTERNAL_5dedbba4_4_k_cu_e806fa176thrust24THRUST_300001_SM_1000_NS12placeholders2_2E)
_ZN34_INTERNAL_5dedbba4_4_k_cu_e806fa176thrust24THRUST_300001_SM_1000_NS12placeholders2_2E:
	.zero		1
	.type		_ZN34_INTERNAL_5dedbba4_4_k_cu_e806fa174cuda3std3__45__cpo3endE,@object
	.size		_ZN34_INTERNAL_5dedbba4_4_k_cu_e806fa174cuda3std3__45__cpo3endE,(_ZN34_INTERNAL_5dedbba4_4_k_cu_e806fa174cuda3std6ranges3__45__cpo3endE - _ZN34_INTERNAL_5dedbba4_4_k_cu_e806fa174cuda3std3__45__cpo3endE)
_ZN34_INTERNAL_5dedbba4_4_k_cu_e806fa174cuda3std3__45__cpo3endE:
	.zero		1
	.type		_ZN34_INTERNAL_5dedbba4_4_k_cu_e806fa174cuda3std6ranges3__45__cpo3endE,@object
	.size		_ZN34_INTERNAL_5dedbba4_4_k_cu_e806fa174cuda3std6ranges3__45__cpo3endE,(_ZN34_INTERNAL_5dedbba4_4_k_cu_e806fa176thrust24THRUST_300001_SM_1000_NS12placeholders2_6E - _ZN34_INTERNAL_5dedbba4_4_k_cu_e806fa174cuda3std6ranges3__45__cpo3endE)
_ZN34_INTERNAL_5dedbba4_4_k_cu_e806fa174cuda3std6ranges3__45__cpo3endE:
	.zero		1
	.type		_ZN34_INTERNAL_5dedbba4_4_k_cu_e806fa176thrust24THRUST_300001_SM_1000_NS12placeholders2_6E,@object
	.size		_ZN34_INTERNAL_5dedbba4_4_k_cu_e806fa176thrust24THRUST_300001_SM_1000_NS12placeholders2_6E,(_ZN34_INTERNAL_5dedbba4_4_k_cu_e806fa174cuda3std3__45__cpo4rendE - _ZN34_INTERNAL_5dedbba4_4_k_cu_e806fa176thrust24THRUST_300001_SM_1000_NS12placeholders2_6E)
_ZN34_INTERNAL_5dedbba4_4_k_cu_e806fa176thrust24THRUST_300001_SM_1000_NS12placeholders2_6E:
	.zero		1
	.type		_ZN34_INTERNAL_5dedbba4_4_k_cu_e806fa174cuda3std3__45__cpo4rendE,@object
	.size		_ZN34_INTERNAL_5dedbba4_4_k_cu_e806fa174cuda3std3__45__cpo4rendE,(_ZN34_INTERNAL_5dedbba4_4_k_cu_e806fa174cuda3std6ranges3__45__cpo9iter_swapE - _ZN34_INTERNAL_5dedbba4_4_k_cu_e806fa174cuda3std3__45__cpo4rendE)
_ZN34_INTERNAL_5dedbba4_4_k_cu_e806fa174cuda3std3__45__cpo4rendE:
	.zero		1
	.type		_ZN34_INTERNAL_5dedbba4_4_k_cu_e806fa174cuda3std6ranges3__45__cpo9iter_swapE,@object
	.size		_ZN34_INTERNAL_5dedbba4_4_k_cu_e806fa174cuda3std6ranges3__45__cpo9iter_swapE,(_ZN34_INTERNAL_5dedbba4_4_k_cu_e806fa174cuda3std3__48unexpectE - _ZN34_INTERNAL_5dedbba4_4_k_cu_e806fa174cuda3std6ranges3__45__cpo9iter_swapE)
_ZN34_INTERNAL_5dedbba4_4_k_cu_e806fa174cuda3std6ranges3__45__cpo9iter_swapE:
	.zero		1
	.type		_ZN34_INTERNAL_5dedbba4_4_k_cu_e806fa174cuda3std3__48unexpectE,@object
	.size		_ZN34_INTERNAL_5dedbba4_4_k_cu_e806fa174cuda3std3__48unexpectE,(_ZN34_INTERNAL_5dedbba4_4_k_cu_e806fa176thrust24THRUST_300001_SM_1000_NS8cuda_cub3parE - _ZN34_INTERNAL_5dedbba4_4_k_cu_e806fa174cuda3std3__48unexpectE)
_ZN34_INTERNAL_5dedbba4_4_k_cu_e806fa174cuda3std3__48unexpectE:
	.zero		1
	.type		_ZN34_INTERNAL_5dedbba4_4_k_cu_e806fa176thrust24THRUST_300001_SM_1000_NS8cuda_cub3parE,@object
	.size		_ZN34_INTERNAL_5dedbba4_4_k_cu_e806fa176thrust24THRUST_300001_SM_1000_NS8cuda_cub3parE,(_ZN34_INTERNAL_5dedbba4_4_k_cu_e806fa176thrust24THRUST_300001_SM_1000_NS12placeholders2_4E - _ZN34_INTERNAL_5dedbba4_4_k_cu_e806fa176thrust24THRUST_300001_SM_1000_NS8cuda_cub3parE)
_ZN34_INTERNAL_5dedbba4_4_k_cu_e806fa176thrust24THRUST_300001_SM_1000_NS8cuda_cub3parE:
	.zero		1
	.type		_ZN34_INTERNAL_5dedbba4_4_k_cu_e806fa176thrust24THRUST_300001_SM_1000_NS12placeholders2_4E,@object
	.size		_ZN34_INTERNAL_5dedbba4_4_k_cu_e806fa176thrust24THRUST_300001_SM_1000_NS12placeholders2_4E,(_ZN34_INTERNAL_5dedbba4_4_k_cu_e806fa174cuda3std3__45__cpo4cendE - _ZN34_INTERNAL_5dedbba4_4_k_cu_e806fa176thrust24THRUST_300001_SM_1000_NS12placeholders2_4E)
_ZN34_INTERNAL_5dedbba4_4_k_cu_e806fa176thrust24THRUST_300001_SM_1000_NS12placeholders2_4E:
	.zero		1
	.type		_ZN34_INTERNAL_5dedbba4_4_k_cu_e806fa174cuda3std3__45__cpo4cendE,@object
	.size		_ZN34_INTERNAL_5dedbba4_4_k_cu_e806fa174cuda3std3__45__cpo4cendE,(_ZN34_INTERNAL_5dedbba4_4_k_cu_e806fa174cuda3std6ranges3__45__cpo4cendE - _ZN34_INTERNAL_5dedbba4_4_k_cu_e806fa174cuda3std3__45__cpo4cendE)
_ZN34_INTERNAL_5dedbba4_4_k_cu_e806fa174cuda3std3__45__cpo4cendE:
	.zero		1
	.type		_ZN34_INTERNAL_5dedbba4_4_k_cu_e806fa174cuda3std6ranges3__45__cpo4cendE,@object
	.size		_ZN34_INTERNAL_5dedbba4_4_k_cu_e806fa174cuda3std6ranges3__45__cpo4cendE,(_ZN34_INTERNAL_5dedbba4_4_k_cu_e806fa174cuda3std3__420unreachable_sentinelE - _ZN34_INTERNAL_5dedbba4_4_k_cu_e806fa174cuda3std6ranges3__45__cpo4cendE)
_ZN34_INTERNAL_5dedbba4_4_k_cu_e806fa174cuda3std6ranges3__45__cpo4cendE:
	.zero		1
	.type		_ZN34_INTERNAL_5dedbba4_4_k_cu_e806fa174cuda3std3__420unreachable_sentinelE,@object
	.size		_ZN34_INTERNAL_5dedbba4_4_k_cu_e806fa174cuda3std3__420unreachable_sentinelE,(_ZN34_INTERNAL_5dedbba4_4_k_cu_e806fa174cuda3std6ranges3__45__cpo5ssizeE - _ZN34_INTERNAL_5dedbba4_4_k_cu_e806fa174cuda3std3__420unreachable_sentinelE)
_ZN34_INTERNAL_5dedbba4_4_k_cu_e806fa174cuda3std3__420unreachable_sentinelE:
	.zero		1
	.type		_ZN34_INTERNAL_5dedbba4_4_k_cu_e806fa174cuda3std6ranges3__45__cpo5ssizeE,@object
	.size		_ZN34_INTERNAL_5dedbba4_4_k_cu_e806fa174cuda3std6ranges3__45__cpo5ssizeE,(_ZN34_INTERNAL_5dedbba4_4_k_cu_e806fa176thrust24THRUST_300001_SM_1000_NS12placeholders2_8E - _ZN34_INTERNAL_5dedbba4_4_k_cu_e806fa174cuda3std6ranges3__45__cpo5ssizeE)
_ZN34_INTERNAL_5dedbba4_4_k_cu_e806fa174cuda3std6ranges3__45__cpo5ssizeE:
	.zero		1
	.type		_ZN34_INTERNAL_5dedbba4_4_k_cu_e806fa176thrust24THRUST_300001_SM_1000_NS12placeholders2_8E,@object
	.size		_ZN34_INTERNAL_5dedbba4_4_k_cu_e806fa176thrust24THRUST_300001_SM_1000_NS12placeholders2_8E,(_ZN34_INTERNAL_5dedbba4_4_k_cu_e806fa174cuda3std3__45__cpo5crendE - _ZN34_INTERNAL_5dedbba4_4_k_cu_e806fa176thrust24THRUST_300001_SM_1000_NS12placeholders2_8E)
_ZN34_INTERNAL_5dedbba4_4_k_cu_e806fa176thrust24THRUST_300001_SM_1000_NS12placeholders2_8E:
	.zero		1
	.type		_ZN34_INTERNAL_5dedbba4_4_k_cu_e806fa174cuda3std3__45__cpo5crendE,@object
	.size		_ZN34_INTERNAL_5dedbba4_4_k_cu_e806fa174cuda3std3__45__cpo5crendE,(_ZN34_INTERNAL_5dedbba4_4_k_cu_e806fa174cuda3std6ranges3__45__cpo4prevE - _ZN34_INTERNAL_5dedbba4_4_k_cu_e806fa174cuda3std3__45__cpo5crendE)
_ZN34_INTERNAL_5dedbba4_4_k_cu_e806fa174cuda3std3__45__cpo5crendE:
	.zero		1
	.type		_ZN34_INTERNAL_5dedbba4_4_k_cu_e806fa174cuda3std6ranges3__45__cpo4prevE,@object
	.size		_ZN34_INTERNAL_5dedbba4_4_k_cu_e806fa174cuda3std6ranges3__45__cpo4prevE,(_ZN34_INTERNAL_5dedbba4_4_k_cu_e806fa174cuda3std6ranges3__45__cpo9iter_moveE - _ZN34_INTERNAL_5dedbba4_4_k_cu_e806fa174cuda3std6ranges3__45__cpo4prevE)
_ZN34_INTERNAL_5dedbba4_4_k_cu_e806fa174cuda3std6ranges3__45__cpo4prevE:
	.zero		1
	.type		_ZN34_INTERNAL_5dedbba4_4_k_cu_e806fa174cuda3std6ranges3__45__cpo9iter_moveE,@object
	.size		_ZN34_INTERNAL_5dedbba4_4_k_cu_e806fa174cuda3std6ranges3__45__cpo9iter_moveE,(_ZN34_INTERNAL_5dedbba4_4_k_cu_e806fa176thrust24THRUST_300001_SM_1000_NS6system6detail10sequential3seqE - _ZN34_INTERNAL_5dedbba4_4_k_cu_e806fa174cuda3std6ranges3__45__cpo9iter_moveE)
_ZN34_INTERNAL_5dedbba4_4_k_cu_e806fa174cuda3std6ranges3__45__cpo9iter_moveE:
	.zero		1
	.type		_ZN34_INTERNAL_5dedbba4_4_k_cu_e806fa176thrust24THRUST_300001_SM_1000_NS6system6detail10sequential3seqE,@object
	.size		_ZN34_INTERNAL_5dedbba4_4_k_cu_e806fa176thrust24THRUST_300001_SM_1000_NS6system6detail10sequential3seqE,(.L_31 - _ZN34_INTERNAL_5dedbba4_4_k_cu_e806fa176thrust24THRUST_300001_SM_1000_NS6system6detail10sequential3seqE)
_ZN34_INTERNAL_5dedbba4_4_k_cu_e806fa176thrust24THRUST_300001_SM_1000_NS6system6detail10sequential3seqE:
	.zero		1
.L_31:


//--------------------- .nv.constant0._ZN3cub18CUB_300001_SM_10006detail9transform16transform_kernelINS2_10policy_hubILb1EN4cuda3std3__45tupleIJN6thrust24THRUST_300001_SM_1000_NS6detail15normal_iteratorINSA_10device_ptrIfEEEEEEEE10policy1000El13scale_functorSF_JPfEEEvT0_iT1_T2_DpNS2_10kernel_argIT3_EE --------------------------
	.section	.nv.constant0._ZN3cub18CUB_300001_SM_10006detail9transform16transform_kernelINS2_10policy_hubILb1EN4cuda3std3__45tupleIJN6thrust24THRUST_300001_SM_1000_NS6detail15normal_iteratorINSA_10device_ptrIfEEEEEEEE10policy1000El13scale_functorSF_JPfEEEvT0_iT1_T2_DpNS2_10kernel_argIT3_EE,"a",@progbits
	.sectionflags	@""
	.align	4
.nv.constant0._ZN3cub18CUB_300001_SM_10006detail9transform16transform_kernelINS2_10policy_hubILb1EN4cuda3std3__45tupleIJN6thrust24THRUST_300001_SM_1000_NS6detail15normal_iteratorINSA_10device_ptrIfEEEEEEEE10policy1000El13scale_functorSF_JPfEEEvT0_iT1_T2_DpNS2_10kernel_argIT3_EE:
	.zero		944


//--------------------- .nv.constant0._ZN3cub18CUB_300001_SM_10006detail9transform16transform_kernelINS2_10policy_hubILb1EN4cuda3std3__45tupleIJN6thrust24THRUST_300001_SM_1000_NS6detail15normal_iteratorINSA_10device_ptrIfEEEEEEEE10policy1000Ei13scale_functorSF_JPfEEEvT0_iT1_T2_DpNS2_10kernel_argIT3_EE --------------------------
	.section	.nv.constant0._ZN3cub18CUB_300001_SM_10006detail9transform16transform_kernelINS2_10policy_hubILb1EN4cuda3std3__45tupleIJN6thrust24THRUST_300001_SM_1000_NS6detail15normal_iteratorINSA_10device_ptrIfEEEEEEEE10policy1000Ei13scale_functorSF_JPfEEEvT0_iT1_T2_DpNS2_10kernel_argIT3_EE,"a",@progbits
	.sectionflags	@""
	.align	4
.nv.constant0._ZN3cub18CUB_300001_SM_10006detail9transform16transform_kernelINS2_10policy_hubILb1EN4cuda3std3__45tupleIJN6thrust24THRUST_300001_SM_1000_NS6detail15normal_iteratorINSA_10device_ptrIfEEEEEEEE10policy1000Ei13scale_functorSF_JPfEEEvT0_iT1_T2_DpNS2_10kernel_argIT3_EE:
	.zero		936


//--------------------- .nv.constant0._ZN3cub18CUB_300001_SM_10006detail11EmptyKernelIvEEvv --------------------------
	.section	.nv.constant0._ZN3cub18CUB_300001_SM_10006detail11EmptyKernelIvEEvv,"a",@progbits
	.sectionflags	@""
	.align	4
.nv.constant0._ZN3cub18CUB_300001_SM_10006detail11EmptyKernelIvEEvv:
	.zero		896


//--------------------- SYMBOLS --------------------------

	.type		.nv.reservedSmem.offset0,@object
	.size		.nv.reservedSmem.offset0,0x4
